//
// Generated by NVIDIA NVVM Compiler
//
// Compiler Build ID: CL-36424714
// Cuda compilation tools, release 13.0, V13.0.88
// Based on NVVM 20.0.0
//

.version 9.0
.target sm_100
.address_size 64

	// .globl	_Z16conv1d_kernel_v0PKfS0_Pfii
.const .align 4 .b8 W[36];
// _ZZ16conv1d_kernel_v2PKfPfiiE9sharedMem has been demoted
// _ZZ16conv1d_kernel_v3PKfPfiiE9sharedMem has been demoted

.visible .entry _Z16conv1d_kernel_v0PKfS0_Pfii(
	.param .u64 .ptr .align 1 _Z16conv1d_kernel_v0PKfS0_Pfii_param_0,
	.param .u64 .ptr .align 1 _Z16conv1d_kernel_v0PKfS0_Pfii_param_1,
	.param .u64 .ptr .align 1 _Z16conv1d_kernel_v0PKfS0_Pfii_param_2,
	.param .u32 _Z16conv1d_kernel_v0PKfS0_Pfii_param_3,
	.param .u32 _Z16conv1d_kernel_v0PKfS0_Pfii_param_4
)
{
	.reg .pred 	%p<56>;
	.reg .b32 	%r<43>;
	.reg .b32 	%f<96>;
	.reg .b64 	%rd<47>;

	ld.param.u64 	%rd7, [_Z16conv1d_kernel_v0PKfS0_Pfii_param_0];
	ld.param.u64 	%rd8, [_Z16conv1d_kernel_v0PKfS0_Pfii_param_1];
	ld.param.u64 	%rd6, [_Z16conv1d_kernel_v0PKfS0_Pfii_param_2];
	ld.param.u32 	%r28, [_Z16conv1d_kernel_v0PKfS0_Pfii_param_3];
	ld.param.u32 	%r29, [_Z16conv1d_kernel_v0PKfS0_Pfii_param_4];
	cvta.to.global.u64 	%rd1, %rd8;
	cvta.to.global.u64 	%rd2, %rd7;
	mov.u32 	%r30, %ntid.x;
	mov.u32 	%r31, %ctaid.x;
	mov.u32 	%r32, %tid.x;
	mad.lo.s32 	%r1, %r30, %r31, %r32;
	setp.ge.u32 	%p1, %r1, %r29;
	@%p1 bra 	$L__BB0_43;
	shr.u32 	%r33, %r28, 31;
	add.s32 	%r34, %r28, %r33;
	shr.s32 	%r35, %r34, 1;
	sub.s32 	%r2, %r1, %r35;
	setp.lt.s32 	%p2, %r28, 1;
	mov.f32 	%f75, 0f00000000;
	@%p2 bra 	$L__BB0_42;
	and.b32  	%r3, %r28, 7;
	setp.lt.u32 	%p3, %r28, 8;
	mov.f32 	%f75, 0f00000000;
	mov.b32 	%r41, 0;
	@%p3 bra 	$L__BB0_21;
	and.b32  	%r41, %r28, 2147483640;
	mov.f32 	%f75, 0f00000000;
	mov.b32 	%r39, 0;
$L__BB0_4:
	.pragma "nounroll";
	add.s32 	%r6, %r2, %r39;
	setp.lt.s32 	%p4, %r6, 0;
	setp.ge.s32 	%p5, %r6, %r29;
	mul.wide.u32 	%rd9, %r39, 4;
	add.s64 	%rd3, %rd1, %rd9;
	or.pred  	%p6, %p4, %p5;
	@%p6 bra 	$L__BB0_6;
	mul.wide.u32 	%rd10, %r6, 4;
	add.s64 	%rd11, %rd2, %rd10;
	ld.global.f32 	%f42, [%rd11];
	ld.global.f32 	%f43, [%rd3];
	fma.rn.f32 	%f75, %f42, %f43, %f75;
$L__BB0_6:
	add.s32 	%r7, %r6, 1;
	setp.lt.s32 	%p7, %r7, 0;
	setp.ge.s32 	%p8, %r7, %r29;
	or.pred  	%p9, %p7, %p8;
	@%p9 bra 	$L__BB0_8;
	mul.wide.u32 	%rd12, %r7, 4;
	add.s64 	%rd13, %rd2, %rd12;
	ld.global.f32 	%f44, [%rd13];
	ld.global.f32 	%f45, [%rd3+4];
	fma.rn.f32 	%f75, %f44, %f45, %f75;
$L__BB0_8:
	add.s32 	%r8, %r6, 2;
	setp.lt.s32 	%p10, %r8, 0;
	setp.ge.s32 	%p11, %r8, %r29;
	or.pred  	%p12, %p10, %p11;
	@%p12 bra 	$L__BB0_10;
	mul.wide.u32 	%rd14, %r8, 4;
	add.s64 	%rd15, %rd2, %rd14;
	ld.global.f32 	%f46, [%rd15];
	ld.global.f32 	%f47, [%rd3+8];
	fma.rn.f32 	%f75, %f46, %f47, %f75;
$L__BB0_10:
	add.s32 	%r9, %r6, 3;
	setp.lt.s32 	%p13, %r9, 0;
	setp.ge.s32 	%p14, %r9, %r29;
	or.pred  	%p15, %p13, %p14;
	@%p15 bra 	$L__BB0_12;
	mul.wide.u32 	%rd16, %r9, 4;
	add.s64 	%rd17, %rd2, %rd16;
	ld.global.f32 	%f48, [%rd17];
	ld.global.f32 	%f49, [%rd3+12];
	fma.rn.f32 	%f75, %f48, %f49, %f75;
$L__BB0_12:
	add.s32 	%r10, %r6, 4;
	setp.lt.s32 	%p16, %r10, 0;
	setp.ge.s32 	%p17, %r10, %r29;
	or.pred  	%p18, %p16, %p17;
	@%p18 bra 	$L__BB0_14;
	mul.wide.u32 	%rd18, %r10, 4;
	add.s64 	%rd19, %rd2, %rd18;
	ld.global.f32 	%f50, [%rd19];
	ld.global.f32 	%f51, [%rd3+16];
	fma.rn.f32 	%f75, %f50, %f51, %f75;
$L__BB0_14:
	add.s32 	%r11, %r6, 5;
	setp.lt.s32 	%p19, %r11, 0;
	setp.ge.s32 	%p20, %r11, %r29;
	or.pred  	%p21, %p19, %p20;
	@%p21 bra 	$L__BB0_16;
	mul.wide.u32 	%rd20, %r11, 4;
	add.s64 	%rd21, %rd2, %rd20;
	ld.global.f32 	%f52, [%rd21];
	ld.global.f32 	%f53, [%rd3+20];
	fma.rn.f32 	%f75, %f52, %f53, %f75;
$L__BB0_16:
	add.s32 	%r12, %r6, 6;
	setp.lt.s32 	%p22, %r12, 0;
	setp.ge.s32 	%p23, %r12, %r29;
	or.pred  	%p24, %p22, %p23;
	@%p24 bra 	$L__BB0_18;
	mul.wide.u32 	%rd22, %r12, 4;
	add.s64 	%rd23, %rd2, %rd22;
	ld.global.f32 	%f54, [%rd23];
	ld.global.f32 	%f55, [%rd3+24];
	fma.rn.f32 	%f75, %f54, %f55, %f75;
$L__BB0_18:
	add.s32 	%r13, %r6, 7;
	setp.lt.s32 	%p25, %r13, 0;
	setp.ge.s32 	%p26, %r13, %r29;
	or.pred  	%p27, %p25, %p26;
	@%p27 bra 	$L__BB0_20;
	mul.wide.u32 	%rd24, %r13, 4;
	add.s64 	%rd25, %rd2, %rd24;
	ld.global.f32 	%f56, [%rd25];
	ld.global.f32 	%f57, [%rd3+28];
	fma.rn.f32 	%f75, %f56, %f57, %f75;
$L__BB0_20:
	add.s32 	%r39, %r39, 8;
	setp.ne.s32 	%p28, %r39, %r41;
	@%p28 bra 	$L__BB0_4;
$L__BB0_21:
	setp.eq.s32 	%p29, %r3, 0;
	@%p29 bra 	$L__BB0_42;
	and.b32  	%r16, %r28, 3;
	setp.lt.u32 	%p30, %r3, 4;
	@%p30 bra 	$L__BB0_32;
	add.s32 	%r17, %r2, %r41;
	setp.lt.s32 	%p31, %r17, 0;
	setp.ge.s32 	%p32, %r17, %r29;
	mul.wide.u32 	%rd26, %r41, 4;
	add.s64 	%rd4, %rd1, %rd26;
	or.pred  	%p33, %p31, %p32;
	@%p33 bra 	$L__BB0_25;
	mul.wide.u32 	%rd27, %r17, 4;
	add.s64 	%rd28, %rd2, %rd27;
	ld.global.f32 	%f59, [%rd28];
	ld.global.f32 	%f60, [%rd4];
	fma.rn.f32 	%f75, %f59, %f60, %f75;
$L__BB0_25:
	add.s32 	%r18, %r17, 1;
	setp.lt.s32 	%p34, %r18, 0;
	setp.ge.s32 	%p35, %r18, %r29;
	or.pred  	%p36, %p34, %p35;
	@%p36 bra 	$L__BB0_27;
	mul.wide.u32 	%rd29, %r18, 4;
	add.s64 	%rd30, %rd2, %rd29;
	ld.global.f32 	%f61, [%rd30];
	ld.global.f32 	%f62, [%rd4+4];
	fma.rn.f32 	%f75, %f61, %f62, %f75;
$L__BB0_27:
	add.s32 	%r19, %r17, 2;
	setp.lt.s32 	%p37, %r19, 0;
	setp.ge.s32 	%p38, %r19, %r29;
	or.pred  	%p39, %p37, %p38;
	@%p39 bra 	$L__BB0_29;
	mul.wide.u32 	%rd31, %r19, 4;
	add.s64 	%rd32, %rd2, %rd31;
	ld.global.f32 	%f63, [%rd32];
	ld.global.f32 	%f64, [%rd4+8];
	fma.rn.f32 	%f75, %f63, %f64, %f75;
$L__BB0_29:
	add.s32 	%r20, %r17, 3;
	setp.lt.s32 	%p40, %r20, 0;
	setp.ge.s32 	%p41, %r20, %r29;
	or.pred  	%p42, %p40, %p41;
	@%p42 bra 	$L__BB0_31;
	mul.wide.u32 	%rd33, %r20, 4;
	add.s64 	%rd34, %rd2, %rd33;
	ld.global.f32 	%f65, [%rd34];
	ld.global.f32 	%f66, [%rd4+12];
	fma.rn.f32 	%f75, %f65, %f66, %f75;
$L__BB0_31:
	add.s32 	%r41, %r41, 4;
$L__BB0_32:
	setp.eq.s32 	%p43, %r16, 0;
	@%p43 bra 	$L__BB0_42;
	setp.eq.s32 	%p44, %r16, 1;
	@%p44 bra 	$L__BB0_39;
	add.s32 	%r23, %r2, %r41;
	setp.lt.s32 	%p45, %r23, 0;
	setp.ge.s32 	%p46, %r23, %r29;
	mul.wide.u32 	%rd35, %r41, 4;
	add.s64 	%rd5, %rd1, %rd35;
	or.pred  	%p47, %p45, %p46;
	@%p47 bra 	$L__BB0_36;
	mul.wide.u32 	%rd36, %r23, 4;
	add.s64 	%rd37, %rd2, %rd36;
	ld.global.f32 	%f68, [%rd37];
	ld.global.f32 	%f69, [%rd5];
	fma.rn.f32 	%f75, %f68, %f69, %f75;
$L__BB0_36:
	add.s32 	%r24, %r23, 1;
	setp.lt.s32 	%p48, %r24, 0;
	setp.ge.s32 	%p49, %r24, %r29;
	or.pred  	%p50, %p48, %p49;
	@%p50 bra 	$L__BB0_38;
	mul.wide.u32 	%rd38, %r24, 4;
	add.s64 	%rd39, %rd2, %rd38;
	ld.global.f32 	%f70, [%rd39];
	ld.global.f32 	%f71, [%rd5+4];
	fma.rn.f32 	%f75, %f70, %f71, %f75;
$L__BB0_38:
	add.s32 	%r41, %r41, 2;
$L__BB0_39:
	and.b32  	%r38, %r28, 1;
	setp.eq.b32 	%p51, %r38, 1;
	not.pred 	%p52, %p51;
	@%p52 bra 	$L__BB0_42;
	add.s32 	%r27, %r2, %r41;
	setp.lt.s32 	%p53, %r27, 0;
	setp.ge.s32 	%p54, %r27, %r29;
	or.pred  	%p55, %p53, %p54;
	@%p55 bra 	$L__BB0_42;
	mul.wide.u32 	%rd40, %r27, 4;
	add.s64 	%rd41, %rd2, %rd40;
	ld.global.f32 	%f72, [%rd41];
	mul.wide.u32 	%rd42, %r41, 4;
	add.s64 	%rd43, %rd1, %rd42;
	ld.global.f32 	%f73, [%rd43];
	fma.rn.f32 	%f75, %f72, %f73, %f75;
$L__BB0_42:
	cvta.to.global.u64 	%rd44, %rd6;
	mul.wide.u32 	%rd45, %r1, 4;
	add.s64 	%rd46, %rd44, %rd45;
	st.global.f32 	[%rd46], %f75;
$L__BB0_43:
	ret;

}
	// .globl	_Z16conv1d_kernel_v1PKfPfii
.visible .entry _Z16conv1d_kernel_v1PKfPfii(
	.param .u64 .ptr .align 1 _Z16conv1d_kernel_v1PKfPfii_param_0,
	.param .u64 .ptr .align 1 _Z16conv1d_kernel_v1PKfPfii_param_1,
	.param .u32 _Z16conv1d_kernel_v1PKfPfii_param_2,
	.param .u32 _Z16conv1d_kernel_v1PKfPfii_param_3
)
{
	.reg .pred 	%p<56>;
	.reg .b32 	%r<43>;
	.reg .b32 	%f<96>;
	.reg .b64 	%rd<49>;

	ld.param.u64 	%rd6, [_Z16conv1d_kernel_v1PKfPfii_param_0];
	ld.param.u64 	%rd5, [_Z16conv1d_kernel_v1PKfPfii_param_1];
	ld.param.u32 	%r28, [_Z16conv1d_kernel_v1PKfPfii_param_2];
	ld.param.u32 	%r29, [_Z16conv1d_kernel_v1PKfPfii_param_3];
	cvta.to.global.u64 	%rd1, %rd6;
	mov.u32 	%r30, %ntid.x;
	mov.u32 	%r31, %ctaid.x;
	mov.u32 	%r32, %tid.x;
	mad.lo.s32 	%r1, %r30, %r31, %r32;
	setp.ge.u32 	%p1, %r1, %r29;
	@%p1 bra 	$L__BB1_43;
	shr.u32 	%r33, %r28, 31;
	add.s32 	%r34, %r28, %r33;
	shr.s32 	%r35, %r34, 1;
	sub.s32 	%r2, %r1, %r35;
	setp.lt.s32 	%p2, %r28, 1;
	mov.f32 	%f75, 0f00000000;
	@%p2 bra 	$L__BB1_42;
	and.b32  	%r3, %r28, 7;
	setp.lt.u32 	%p3, %r28, 8;
	mov.f32 	%f75, 0f00000000;
	mov.b32 	%r41, 0;
	@%p3 bra 	$L__BB1_21;
	and.b32  	%r41, %r28, 2147483640;
	mov.f32 	%f75, 0f00000000;
	mov.b32 	%r39, 0;
	mov.u64 	%rd8, W;
$L__BB1_4:
	.pragma "nounroll";
	add.s32 	%r6, %r2, %r39;
	setp.lt.s32 	%p4, %r6, 0;
	setp.ge.s32 	%p5, %r6, %r29;
	mul.wide.u32 	%rd7, %r39, 4;
	add.s64 	%rd2, %rd8, %rd7;
	or.pred  	%p6, %p4, %p5;
	@%p6 bra 	$L__BB1_6;
	mul.wide.u32 	%rd9, %r6, 4;
	add.s64 	%rd10, %rd1, %rd9;
	ld.global.f32 	%f42, [%rd10];
	ld.const.f32 	%f43, [%rd2];
	fma.rn.f32 	%f75, %f42, %f43, %f75;
$L__BB1_6:
	add.s32 	%r7, %r6, 1;
	setp.lt.s32 	%p7, %r7, 0;
	setp.ge.s32 	%p8, %r7, %r29;
	or.pred  	%p9, %p7, %p8;
	@%p9 bra 	$L__BB1_8;
	mul.wide.u32 	%rd11, %r7, 4;
	add.s64 	%rd12, %rd1, %rd11;
	ld.global.f32 	%f44, [%rd12];
	ld.const.f32 	%f45, [%rd2+4];
	fma.rn.f32 	%f75, %f44, %f45, %f75;
$L__BB1_8:
	add.s32 	%r8, %r6, 2;
	setp.lt.s32 	%p10, %r8, 0;
	setp.ge.s32 	%p11, %r8, %r29;
	or.pred  	%p12, %p10, %p11;
	@%p12 bra 	$L__BB1_10;
	mul.wide.u32 	%rd13, %r8, 4;
	add.s64 	%rd14, %rd1, %rd13;
	ld.global.f32 	%f46, [%rd14];
	ld.const.f32 	%f47, [%rd2+8];
	fma.rn.f32 	%f75, %f46, %f47, %f75;
$L__BB1_10:
	add.s32 	%r9, %r6, 3;
	setp.lt.s32 	%p13, %r9, 0;
	setp.ge.s32 	%p14, %r9, %r29;
	or.pred  	%p15, %p13, %p14;
	@%p15 bra 	$L__BB1_12;
	mul.wide.u32 	%rd15, %r9, 4;
	add.s64 	%rd16, %rd1, %rd15;
	ld.global.f32 	%f48, [%rd16];
	ld.const.f32 	%f49, [%rd2+12];
	fma.rn.f32 	%f75, %f48, %f49, %f75;
$L__BB1_12:
	add.s32 	%r10, %r6, 4;
	setp.lt.s32 	%p16, %r10, 0;
	setp.ge.s32 	%p17, %r10, %r29;
	or.pred  	%p18, %p16, %p17;
	@%p18 bra 	$L__BB1_14;
	mul.wide.u32 	%rd17, %r10, 4;
	add.s64 	%rd18, %rd1, %rd17;
	ld.global.f32 	%f50, [%rd18];
	ld.const.f32 	%f51, [%rd2+16];
	fma.rn.f32 	%f75, %f50, %f51, %f75;
$L__BB1_14:
	add.s32 	%r11, %r6, 5;
	setp.lt.s32 	%p19, %r11, 0;
	setp.ge.s32 	%p20, %r11, %r29;
	or.pred  	%p21, %p19, %p20;
	@%p21 bra 	$L__BB1_16;
	mul.wide.u32 	%rd19, %r11, 4;
	add.s64 	%rd20, %rd1, %rd19;
	ld.global.f32 	%f52, [%rd20];
	ld.const.f32 	%f53, [%rd2+20];
	fma.rn.f32 	%f75, %f52, %f53, %f75;
$L__BB1_16:
	add.s32 	%r12, %r6, 6;
	setp.lt.s32 	%p22, %r12, 0;
	setp.ge.s32 	%p23, %r12, %r29;
	or.pred  	%p24, %p22, %p23;
	@%p24 bra 	$L__BB1_18;
	mul.wide.u32 	%rd21, %r12, 4;
	add.s64 	%rd22, %rd1, %rd21;
	ld.global.f32 	%f54, [%rd22];
	ld.const.f32 	%f55, [%rd2+24];
	fma.rn.f32 	%f75, %f54, %f55, %f75;
$L__BB1_18:
	add.s32 	%r13, %r6, 7;
	setp.lt.s32 	%p25, %r13, 0;
	setp.ge.s32 	%p26, %r13, %r29;
	or.pred  	%p27, %p25, %p26;
	@%p27 bra 	$L__BB1_20;
	mul.wide.u32 	%rd23, %r13, 4;
	add.s64 	%rd24, %rd1, %rd23;
	ld.global.f32 	%f56, [%rd24];
	ld.const.f32 	%f57, [%rd2+28];
	fma.rn.f32 	%f75, %f56, %f57, %f75;
$L__BB1_20:
	add.s32 	%r39, %r39, 8;
	setp.ne.s32 	%p28, %r39, %r41;
	@%p28 bra 	$L__BB1_4;
$L__BB1_21:
	setp.eq.s32 	%p29, %r3, 0;
	@%p29 bra 	$L__BB1_42;
	and.b32  	%r16, %r28, 3;
	setp.lt.u32 	%p30, %r3, 4;
	@%p30 bra 	$L__BB1_32;
	add.s32 	%r17, %r2, %r41;
	setp.lt.s32 	%p31, %r17, 0;
	setp.ge.s32 	%p32, %r17, %r29;
	mul.wide.u32 	%rd25, %r41, 4;
	mov.u64 	%rd26, W;
	add.s64 	%rd3, %rd26, %rd25;
	or.pred  	%p33, %p31, %p32;
	@%p33 bra 	$L__BB1_25;
	mul.wide.u32 	%rd27, %r17, 4;
	add.s64 	%rd28, %rd1, %rd27;
	ld.global.f32 	%f59, [%rd28];
	ld.const.f32 	%f60, [%rd3];
	fma.rn.f32 	%f75, %f59, %f60, %f75;
$L__BB1_25:
	add.s32 	%r18, %r17, 1;
	setp.lt.s32 	%p34, %r18, 0;
	setp.ge.s32 	%p35, %r18, %r29;
	or.pred  	%p36, %p34, %p35;
	@%p36 bra 	$L__BB1_27;
	mul.wide.u32 	%rd29, %r18, 4;
	add.s64 	%rd30, %rd1, %rd29;
	ld.global.f32 	%f61, [%rd30];
	ld.const.f32 	%f62, [%rd3+4];
	fma.rn.f32 	%f75, %f61, %f62, %f75;
$L__BB1_27:
	add.s32 	%r19, %r17, 2;
	setp.lt.s32 	%p37, %r19, 0;
	setp.ge.s32 	%p38, %r19, %r29;
	or.pred  	%p39, %p37, %p38;
	@%p39 bra 	$L__BB1_29;
	mul.wide.u32 	%rd31, %r19, 4;
	add.s64 	%rd32, %rd1, %rd31;
	ld.global.f32 	%f63, [%rd32];
	ld.const.f32 	%f64, [%rd3+8];
	fma.rn.f32 	%f75, %f63, %f64, %f75;
$L__BB1_29:
	add.s32 	%r20, %r17, 3;
	setp.lt.s32 	%p40, %r20, 0;
	setp.ge.s32 	%p41, %r20, %r29;
	or.pred  	%p42, %p40, %p41;
	@%p42 bra 	$L__BB1_31;
	mul.wide.u32 	%rd33, %r20, 4;
	add.s64 	%rd34, %rd1, %rd33;
	ld.global.f32 	%f65, [%rd34];
	ld.const.f32 	%f66, [%rd3+12];
	fma.rn.f32 	%f75, %f65, %f66, %f75;
$L__BB1_31:
	add.s32 	%r41, %r41, 4;
$L__BB1_32:
	setp.eq.s32 	%p43, %r16, 0;
	@%p43 bra 	$L__BB1_42;
	setp.eq.s32 	%p44, %r16, 1;
	@%p44 bra 	$L__BB1_39;
	add.s32 	%r23, %r2, %r41;
	setp.lt.s32 	%p45, %r23, 0;
	setp.ge.s32 	%p46, %r23, %r29;
	mul.wide.u32 	%rd35, %r41, 4;
	mov.u64 	%rd36, W;
	add.s64 	%rd4, %rd36, %rd35;
	or.pred  	%p47, %p45, %p46;
	@%p47 bra 	$L__BB1_36;
	mul.wide.u32 	%rd37, %r23, 4;
	add.s64 	%rd38, %rd1, %rd37;
	ld.global.f32 	%f68, [%rd38];
	ld.const.f32 	%f69, [%rd4];
	fma.rn.f32 	%f75, %f68, %f69, %f75;
$L__BB1_36:
	add.s32 	%r24, %r23, 1;
	setp.lt.s32 	%p48, %r24, 0;
	setp.ge.s32 	%p49, %r24, %r29;
	or.pred  	%p50, %p48, %p49;
	@%p50 bra 	$L__BB1_38;
	mul.wide.u32 	%rd39, %r24, 4;
	add.s64 	%rd40, %rd1, %rd39;
	ld.global.f32 	%f70, [%rd40];
	ld.const.f32 	%f71, [%rd4+4];
	fma.rn.f32 	%f75, %f70, %f71, %f75;
$L__BB1_38:
	add.s32 	%r41, %r41, 2;
$L__BB1_39:
	and.b32  	%r38, %r28, 1;
	setp.eq.b32 	%p51, %r38, 1;
	not.pred 	%p52, %p51;
	@%p52 bra 	$L__BB1_42;
	add.s32 	%r27, %r2, %r41;
	setp.lt.s32 	%p53, %r27, 0;
	setp.ge.s32 	%p54, %r27, %r29;
	or.pred  	%p55, %p53, %p54;
	@%p55 bra 	$L__BB1_42;
	mul.wide.u32 	%rd41, %r27, 4;
	add.s64 	%rd42, %rd1, %rd41;
	ld.global.f32 	%f72, [%rd42];
	mul.wide.u32 	%rd43, %r41, 4;
	mov.u64 	%rd44, W;
	add.s64 	%rd45, %rd44, %rd43;
	ld.const.f32 	%f73, [%rd45];
	fma.rn.f32 	%f75, %f72, %f73, %f75;
$L__BB1_42:
	cvta.to.global.u64 	%rd46, %rd5;
	mul.wide.u32 	%rd47, %r1, 4;
	add.s64 	%rd48, %rd46, %rd47;
	st.global.f32 	[%rd48], %f75;
$L__BB1_43:
	ret;

}
	// .globl	_Z16conv1d_kernel_v2PKfPfii
.visible .entry _Z16conv1d_kernel_v2PKfPfii(
	.param .u64 .ptr .align 1 _Z16conv1d_kernel_v2PKfPfii_param_0,
	.param .u64 .ptr .align 1 _Z16conv1d_kernel_v2PKfPfii_param_1,
	.param .u32 _Z16conv1d_kernel_v2PKfPfii_param_2,
	.param .u32 _Z16conv1d_kernel_v2PKfPfii_param_3
)
{
	.reg .pred 	%p<14>;
	.reg .b32 	%r<62>;
	.reg .b32 	%f<77>;
	.reg .b64 	%rd<27>;
	// demoted variable
	.shared .align 4 .b8 _ZZ16conv1d_kernel_v2PKfPfiiE9sharedMem[1056];
	ld.param.u64 	%rd5, [_Z16conv1d_kernel_v2PKfPfii_param_0];
	ld.param.u64 	%rd4, [_Z16conv1d_kernel_v2PKfPfii_param_1];
	ld.param.u32 	%r22, [_Z16conv1d_kernel_v2PKfPfii_param_2];
	ld.param.u32 	%r23, [_Z16conv1d_kernel_v2PKfPfii_param_3];
	cvta.to.global.u64 	%rd1, %rd5;
	mov.u32 	%r1, %tid.x;
	mov.u32 	%r2, %ntid.x;
	mov.u32 	%r24, %ctaid.x;
	mul.lo.s32 	%r25, %r2, %r24;
	add.s32 	%r3, %r25, %r1;
	shr.u32 	%r26, %r22, 31;
	add.s32 	%r27, %r22, %r26;
	shr.s32 	%r4, %r27, 1;
	sub.s32 	%r28, %r25, %r2;
	add.s32 	%r5, %r28, %r1;
	sub.s32 	%r29, %r2, %r4;
	setp.lt.u32 	%p1, %r1, %r29;
	@%p1 bra 	$L__BB2_4;
	setp.lt.s32 	%p2, %r5, 0;
	mov.f32 	%f67, 0f00000000;
	@%p2 bra 	$L__BB2_3;
	mul.wide.u32 	%rd6, %r5, 4;
	add.s64 	%rd7, %rd1, %rd6;
	ld.global.f32 	%f67, [%rd7];
$L__BB2_3:
	sub.s32 	%r30, %r1, %r2;
	add.s32 	%r31, %r30, %r4;
	shl.b32 	%r32, %r31, 2;
	mov.u32 	%r33, _ZZ16conv1d_kernel_v2PKfPfiiE9sharedMem;
	add.s32 	%r34, %r33, %r32;
	st.shared.f32 	[%r34], %f67;
$L__BB2_4:
	mul.wide.u32 	%rd8, %r3, 4;
	add.s64 	%rd9, %rd1, %rd8;
	ld.global.f32 	%f18, [%rd9];
	add.s32 	%r35, %r4, %r1;
	shl.b32 	%r36, %r35, 2;
	mov.u32 	%r37, _ZZ16conv1d_kernel_v2PKfPfiiE9sharedMem;
	add.s32 	%r6, %r37, %r36;
	st.shared.f32 	[%r6], %f18;
	add.s32 	%r7, %r3, %r2;
	setp.ge.u32 	%p3, %r1, %r4;
	@%p3 bra 	$L__BB2_8;
	setp.ge.s32 	%p4, %r7, %r23;
	mov.f32 	%f68, 0f00000000;
	@%p4 bra 	$L__BB2_7;
	mul.wide.s32 	%rd10, %r7, 4;
	add.s64 	%rd11, %rd1, %rd10;
	ld.global.f32 	%f68, [%rd11];
$L__BB2_7:
	shl.b32 	%r38, %r2, 2;
	add.s32 	%r39, %r6, %r38;
	st.shared.f32 	[%r39], %f68;
$L__BB2_8:
	bar.sync 	0;
	setp.lt.s32 	%p5, %r22, 1;
	mov.f32 	%f76, 0f00000000;
	@%p5 bra 	$L__BB2_20;
	and.b32  	%r8, %r22, 7;
	setp.lt.u32 	%p6, %r22, 8;
	mov.f32 	%f76, 0f00000000;
	mov.b32 	%r60, 0;
	@%p6 bra 	$L__BB2_12;
	and.b32  	%r60, %r22, 2147483640;
	neg.s32 	%r58, %r60;
	shl.b32 	%r41, %r1, 2;
	add.s32 	%r43, %r41, %r37;
	add.s32 	%r57, %r43, 16;
	mov.u64 	%rd13, W;
	add.s64 	%rd26, %rd13, 16;
	mov.f32 	%f76, 0f00000000;
$L__BB2_11:
	.pragma "nounroll";
	ld.shared.f32 	%f24, [%r57+-16];
	ld.const.f32 	%f25, [%rd26+-16];
	fma.rn.f32 	%f26, %f24, %f25, %f76;
	ld.shared.f32 	%f27, [%r57+-12];
	ld.const.f32 	%f28, [%rd26+-12];
	fma.rn.f32 	%f29, %f27, %f28, %f26;
	ld.shared.f32 	%f30, [%r57+-8];
	ld.const.f32 	%f31, [%rd26+-8];
	fma.rn.f32 	%f32, %f30, %f31, %f29;
	ld.shared.f32 	%f33, [%r57+-4];
	ld.const.f32 	%f34, [%rd26+-4];
	fma.rn.f32 	%f35, %f33, %f34, %f32;
	ld.shared.f32 	%f36, [%r57];
	ld.const.f32 	%f37, [%rd26];
	fma.rn.f32 	%f38, %f36, %f37, %f35;
	ld.shared.f32 	%f39, [%r57+4];
	ld.const.f32 	%f40, [%rd26+4];
	fma.rn.f32 	%f41, %f39, %f40, %f38;
	ld.shared.f32 	%f42, [%r57+8];
	ld.const.f32 	%f43, [%rd26+8];
	fma.rn.f32 	%f44, %f42, %f43, %f41;
	ld.shared.f32 	%f45, [%r57+12];
	ld.const.f32 	%f46, [%rd26+12];
	fma.rn.f32 	%f76, %f45, %f46, %f44;
	add.s32 	%r58, %r58, 8;
	add.s32 	%r57, %r57, 32;
	add.s64 	%rd26, %rd26, 32;
	setp.ne.s32 	%p7, %r58, 0;
	@%p7 bra 	$L__BB2_11;
$L__BB2_12:
	setp.eq.s32 	%p8, %r8, 0;
	@%p8 bra 	$L__BB2_20;
	and.b32  	%r17, %r22, 3;
	setp.lt.u32 	%p9, %r8, 4;
	@%p9 bra 	$L__BB2_15;
	add.s32 	%r44, %r60, %r1;
	shl.b32 	%r45, %r44, 2;
	add.s32 	%r47, %r37, %r45;
	ld.shared.f32 	%f48, [%r47];
	mul.wide.u32 	%rd14, %r60, 4;
	mov.u64 	%rd15, W;
	add.s64 	%rd16, %rd15, %rd14;
	ld.const.f32 	%f49, [%rd16];
	fma.rn.f32 	%f50, %f48, %f49, %f76;
	ld.shared.f32 	%f51, [%r47+4];
	ld.const.f32 	%f52, [%rd16+4];
	fma.rn.f32 	%f53, %f51, %f52, %f50;
	ld.shared.f32 	%f54, [%r47+8];
	ld.const.f32 	%f55, [%rd16+8];
	fma.rn.f32 	%f56, %f54, %f55, %f53;
	ld.shared.f32 	%f57, [%r47+12];
	ld.const.f32 	%f58, [%rd16+12];
	fma.rn.f32 	%f76, %f57, %f58, %f56;
	add.s32 	%r60, %r60, 4;
$L__BB2_15:
	setp.eq.s32 	%p10, %r17, 0;
	@%p10 bra 	$L__BB2_20;
	setp.eq.s32 	%p11, %r17, 1;
	@%p11 bra 	$L__BB2_18;
	add.s32 	%r48, %r60, %r1;
	shl.b32 	%r49, %r48, 2;
	add.s32 	%r51, %r37, %r49;
	ld.shared.f32 	%f60, [%r51];
	mul.wide.u32 	%rd17, %r60, 4;
	mov.u64 	%rd18, W;
	add.s64 	%rd19, %rd18, %rd17;
	ld.const.f32 	%f61, [%rd19];
	fma.rn.f32 	%f62, %f60, %f61, %f76;
	ld.shared.f32 	%f63, [%r51+4];
	ld.const.f32 	%f64, [%rd19+4];
	fma.rn.f32 	%f76, %f63, %f64, %f62;
	add.s32 	%r60, %r60, 2;
$L__BB2_18:
	and.b32  	%r52, %r22, 1;
	setp.eq.b32 	%p12, %r52, 1;
	not.pred 	%p13, %p12;
	@%p13 bra 	$L__BB2_20;
	add.s32 	%r53, %r60, %r1;
	shl.b32 	%r54, %r53, 2;
	add.s32 	%r56, %r37, %r54;
	ld.shared.f32 	%f65, [%r56];
	mul.wide.u32 	%rd20, %r60, 4;
	mov.u64 	%rd21, W;
	add.s64 	%rd22, %rd21, %rd20;
	ld.const.f32 	%f66, [%rd22];
	fma.rn.f32 	%f76, %f65, %f66, %f76;
$L__BB2_20:
	cvta.to.global.u64 	%rd23, %rd4;
	add.s64 	%rd25, %rd23, %rd8;
	st.global.f32 	[%rd25], %f76;
	ret;

}
	// .globl	_Z16conv1d_kernel_v3PKfPfii
.visible .entry _Z16conv1d_kernel_v3PKfPfii(
	.param .u64 .ptr .align 1 _Z16conv1d_kernel_v3PKfPfii_param_0,
	.param .u64 .ptr .align 1 _Z16conv1d_kernel_v3PKfPfii_param_1,
	.param .u32 _Z16conv1d_kernel_v3PKfPfii_param_2,
	.param .u32 _Z16conv1d_kernel_v3PKfPfii_param_3
)
{
	.reg .pred 	%p<36>;
	.reg .b32 	%r<51>;
	.reg .b32 	%f<56>;
	.reg .b64 	%rd<28>;
	// demoted variable
	.shared .align 4 .b8 _ZZ16conv1d_kernel_v3PKfPfiiE9sharedMem[1024];
	ld.param.u64 	%rd7, [_Z16conv1d_kernel_v3PKfPfii_param_0];
	ld.param.u64 	%rd6, [_Z16conv1d_kernel_v3PKfPfii_param_1];
	ld.param.u32 	%r27, [_Z16conv1d_kernel_v3PKfPfii_param_2];
	ld.param.u32 	%r28, [_Z16conv1d_kernel_v3PKfPfii_param_3];
	cvta.to.global.u64 	%rd1, %rd7;
	mov.u32 	%r1, %tid.x;
	mov.u32 	%r29, %ntid.x;
	mov.u32 	%r30, %ctaid.x;
	mul.lo.s32 	%r2, %r29, %r30;
	add.s32 	%r3, %r2, %r1;
	mul.wide.u32 	%rd8, %r3, 4;
	add.s64 	%rd9, %rd1, %rd8;
	ld.global.f32 	%f22, [%rd9];
	shl.b32 	%r31, %r1, 2;
	mov.u32 	%r32, _ZZ16conv1d_kernel_v3PKfPfiiE9sharedMem;
	add.s32 	%r33, %r32, %r31;
	st.shared.f32 	[%r33], %f22;
	bar.sync 	0;
	add.s32 	%r4, %r2, %r29;
	shr.u32 	%r34, %r27, 31;
	add.s32 	%r35, %r27, %r34;
	shr.s32 	%r36, %r35, 1;
	neg.s32 	%r5, %r36;
	setp.lt.s32 	%p1, %r27, 1;
	mov.f32 	%f47, 0f00000000;
	@%p1 bra 	$L__BB3_27;
	and.b32  	%r6, %r27, 3;
	setp.lt.u32 	%p2, %r27, 4;
	mov.f32 	%f47, 0f00000000;
	mov.b32 	%r47, 0;
	@%p2 bra 	$L__BB3_20;
	and.b32  	%r47, %r27, 2147483644;
	add.s32 	%r8, %r5, %r3;
	add.s32 	%r9, %r5, %r1;
	mov.f32 	%f47, 0f00000000;
	mov.b32 	%r46, 0;
	mov.u64 	%rd11, W;
$L__BB3_3:
	add.s32 	%r11, %r8, %r46;
	setp.lt.s32 	%p3, %r11, 0;
	setp.ge.s32 	%p4, %r11, %r28;
	add.s32 	%r39, %r9, %r46;
	shl.b32 	%r40, %r39, 2;
	add.s32 	%r12, %r32, %r40;
	mul.wide.u32 	%rd10, %r46, 4;
	add.s64 	%rd2, %rd11, %rd10;
	or.pred  	%p5, %p3, %p4;
	@%p5 bra 	$L__BB3_7;
	setp.lt.s32 	%p6, %r11, %r2;
	setp.ge.s32 	%p7, %r11, %r4;
	or.pred  	%p8, %p6, %p7;
	@%p8 bra 	$L__BB3_6;
	ld.shared.f32 	%f28, [%r12];
	ld.const.f32 	%f29, [%rd2];
	fma.rn.f32 	%f47, %f28, %f29, %f47;
	bra.uni 	$L__BB3_7;
$L__BB3_6:
	mul.wide.u32 	%rd12, %r11, 4;
	add.s64 	%rd13, %rd1, %rd12;
	ld.global.f32 	%f26, [%rd13];
	ld.const.f32 	%f27, [%rd2];
	fma.rn.f32 	%f47, %f26, %f27, %f47;
$L__BB3_7:
	add.s32 	%r13, %r11, 1;
	setp.lt.s32 	%p9, %r13, 0;
	setp.ge.s32 	%p10, %r13, %r28;
	or.pred  	%p11, %p9, %p10;
	@%p11 bra 	$L__BB3_11;
	setp.ge.s32 	%p12, %r13, %r2;
	setp.lt.s32 	%p13, %r13, %r4;
	and.pred  	%p14, %p12, %p13;
	@%p14 bra 	$L__BB3_10;
	mul.wide.u32 	%rd14, %r13, 4;
	add.s64 	%rd15, %rd1, %rd14;
	ld.global.f32 	%f30, [%rd15];
	ld.const.f32 	%f31, [%rd2+4];
	fma.rn.f32 	%f47, %f30, %f31, %f47;
	bra.uni 	$L__BB3_11;
$L__BB3_10:
	ld.shared.f32 	%f32, [%r12+4];
	ld.const.f32 	%f33, [%rd2+4];
	fma.rn.f32 	%f47, %f32, %f33, %f47;
$L__BB3_11:
	add.s32 	%r14, %r11, 2;
	setp.lt.s32 	%p15, %r14, 0;
	setp.ge.s32 	%p16, %r14, %r28;
	or.pred  	%p17, %p15, %p16;
	@%p17 bra 	$L__BB3_15;
	setp.ge.s32 	%p18, %r14, %r2;
	setp.lt.s32 	%p19, %r14, %r4;
	and.pred  	%p20, %p18, %p19;
	@%p20 bra 	$L__BB3_14;
	mul.wide.u32 	%rd16, %r14, 4;
	add.s64 	%rd17, %rd1, %rd16;
	ld.global.f32 	%f34, [%rd17];
	ld.const.f32 	%f35, [%rd2+8];
	fma.rn.f32 	%f47, %f34, %f35, %f47;
	bra.uni 	$L__BB3_15;
$L__BB3_14:
	ld.shared.f32 	%f36, [%r12+8];
	ld.const.f32 	%f37, [%rd2+8];
	fma.rn.f32 	%f47, %f36, %f37, %f47;
$L__BB3_15:
	add.s32 	%r15, %r11, 3;
	setp.lt.s32 	%p21, %r15, 0;
	setp.ge.s32 	%p22, %r15, %r28;
	or.pred  	%p23, %p21, %p22;
	@%p23 bra 	$L__BB3_19;
	setp.ge.s32 	%p24, %r15, %r2;
	setp.lt.s32 	%p25, %r15, %r4;
	and.pred  	%p26, %p24, %p25;
	@%p26 bra 	$L__BB3_18;
	mul.wide.u32 	%rd18, %r15, 4;
	add.s64 	%rd19, %rd1, %rd18;
	ld.global.f32 	%f38, [%rd19];
	ld.const.f32 	%f39, [%rd2+12];
	fma.rn.f32 	%f47, %f38, %f39, %f47;
	bra.uni 	$L__BB3_19;
$L__BB3_18:
	ld.shared.f32 	%f40, [%r12+12];
	ld.const.f32 	%f41, [%rd2+12];
	fma.rn.f32 	%f47, %f40, %f41, %f47;
$L__BB3_19:
	add.s32 	%r46, %r46, 4;
	setp.ne.s32 	%p27, %r46, %r47;
	@%p27 bra 	$L__BB3_3;
$L__BB3_20:
	setp.eq.s32 	%p28, %r6, 0;
	@%p28 bra 	$L__BB3_27;
	mul.wide.u32 	%rd20, %r47, 4;
	mov.u64 	%rd21, W;
	add.s64 	%rd27, %rd21, %rd20;
	add.s32 	%r42, %r1, %r47;
	add.s32 	%r43, %r42, %r5;
	shl.b32 	%r44, %r43, 2;
	add.s32 	%r50, %r32, %r44;
	add.s32 	%r49, %r43, %r2;
	neg.s32 	%r48, %r6;
$L__BB3_22:
	.pragma "nounroll";
	setp.lt.s32 	%p29, %r49, 0;
	setp.ge.s32 	%p30, %r49, %r28;
	or.pred  	%p31, %p29, %p30;
	@%p31 bra 	$L__BB3_26;
	setp.ge.s32 	%p32, %r49, %r2;
	setp.lt.s32 	%p33, %r49, %r4;
	and.pred  	%p34, %p32, %p33;
	@%p34 bra 	$L__BB3_25;
	mul.wide.u32 	%rd22, %r49, 4;
	add.s64 	%rd23, %rd1, %rd22;
	ld.global.f32 	%f42, [%rd23];
	ld.const.f32 	%f43, [%rd27];
	fma.rn.f32 	%f47, %f42, %f43, %f47;
	bra.uni 	$L__BB3_26;
$L__BB3_25:
	ld.shared.f32 	%f44, [%r50];
	ld.const.f32 	%f45, [%rd27];
	fma.rn.f32 	%f47, %f44, %f45, %f47;
$L__BB3_26:
	add.s64 	%rd27, %rd27, 4;
	add.s32 	%r50, %r50, 4;
	add.s32 	%r49, %r49, 1;
	add.s32 	%r48, %r48, 1;
	setp.ne.s32 	%p35, %r48, 0;
	@%p35 bra 	$L__BB3_22;
$L__BB3_27:
	cvta.to.global.u64 	%rd24, %rd6;
	add.s64 	%rd26, %rd24, %rd8;
	st.global.f32 	[%rd26], %f47;
	ret;

}


// ===== COMPILED SASS (sm_100) =====

	.target	sm_100

	.elftype	@"ET_EXEC"


//--------------------- .note.nv.tkinfo           --------------------------
	.section	.note.nv.tkinfo,"",@"SHT_NOTE"
	.sectionflags	@"SHF_NOTE_NV_TKINFO"
	.tkinfo
        /*0018*/ 	.word	0x00000002
        /*0030*/ 	.string	""
        /*0030*/ 	.string	"ptxas"
        /*0030*/ 	.string	"Cuda compilation tools, release 13.0, V13.0.88"
        /*0030*/ 	.string	"Build cuda_13.0.r13.0/compiler.36424714_0"
        /*0030*/ 	.string	"-arch sm_100 -m 64 "



//--------------------- .note.nv.cuinfo           --------------------------
	.section	.note.nv.cuinfo,"",@"SHT_NOTE"
	.sectionflags	@"SHF_NOTE_NV_CUINFO"
        /*0018*/ 	.short	0x0002
        /*001a*/ 	.short	0x0064
        /*001c*/ 	.short	0x0082
	.zero		2


//--------------------- .nv.info                  --------------------------
	.section	.nv.info,"",@"SHT_CUDA_INFO"
	.align	4


	//----- nvinfo : EIATTR_REGCOUNT
	.align		4
        /*0000*/ 	.byte	0x04, 0x2f
        /*0002*/ 	.short	(.L_2 - .L_1)
	.align		4
.L_1:
        /*0004*/ 	.word	index@(_Z16conv1d_kernel_v0PKfS0_Pfii)
        /*0008*/ 	.word	0x00000020


	//----- nvinfo : EIATTR_FRAME_SIZE
	.align		4
.L_2:
        /*000c*/ 	.byte	0x04, 0x11
        /*000e*/ 	.short	(.L_4 - .L_3)
	.align		4
.L_3:
        /*0010*/ 	.word	index@(_Z16conv1d_kernel_v0PKfS0_Pfii)
        /*0014*/ 	.word	0x00000000


	//----- nvinfo : EIATTR_REGCOUNT
	.align		4
.L_4:
        /*0018*/ 	.byte	0x04, 0x2f
        /*001a*/ 	.short	(.L_6 - .L_5)
	.align		4
.L_5:
        /*001c*/ 	.word	index@(_Z16conv1d_kernel_v1PKfPfii)
        /*0020*/ 	.word	0x00000020


	//----- nvinfo : EIATTR_FRAME_SIZE
	.align		4
.L_6:
        /*0024*/ 	.byte	0x04, 0x11
        /*0026*/ 	.short	(.L_8 - .L_7)
	.align		4
.L_7:
        /*0028*/ 	.word	index@(_Z16conv1d_kernel_v1PKfPfii)
        /*002c*/ 	.word	0x00000000


	//----- nvinfo : EIATTR_REGCOUNT
	.align		4
.L_8:
        /*0030*/ 	.byte	0x04, 0x2f
        /*0032*/ 	.short	(.L_10 - .L_9)
	.align		4
.L_9:
        /*0034*/ 	.word	index@(_Z16conv1d_kernel_v2PKfPfii)
        /*0038*/ 	.word	0x00000018


	//----- nvinfo : EIATTR_FRAME_SIZE
	.align		4
.L_10:
        /*003c*/ 	.byte	0x04, 0x11
        /*003e*/ 	.short	(.L_12 - .L_11)
	.align		4
.L_11:
        /*0040*/ 	.word	index@(_Z16conv1d_kernel_v2PKfPfii)
        /*0044*/ 	.word	0x00000000


	//----- nvinfo : EIATTR_REGCOUNT
	.align		4
.L_12:
        /*0048*/ 	.byte	0x04, 0x2f
        /*004a*/ 	.short	(.L_14 - .L_13)
	.align		4
.L_13:
        /*004c*/ 	.word	index@(_Z16conv1d_kernel_v3PKfPfii)
        /*0050*/ 	.word	0x00000014


	//----- nvinfo : EIATTR_FRAME_SIZE
	.align		4
.L_14:
        /*0054*/ 	.byte	0x04, 0x11
        /*0056*/ 	.short	(.L_16 - .L_15)
	.align		4
.L_15:
        /*0058*/ 	.word	index@(_Z16conv1d_kernel_v3PKfPfii)
        /*005c*/ 	.word	0x00000000


	//----- nvinfo : EIATTR_MIN_STACK_SIZE
	.align		4
.L_16:
        /*0060*/ 	.byte	0x04, 0x12
        /*0062*/ 	.short	(.L_18 - .L_17)
	.align		4
.L_17:
        /*0064*/ 	.word	index@(_Z16conv1d_kernel_v3PKfPfii)
        /*0068*/ 	.word	0x00000000


	//----- nvinfo : EIATTR_MIN_STACK_SIZE
	.align		4
.L_18:
        /*006c*/ 	.byte	0x04, 0x12
        /*006e*/ 	.short	(.L_20 - .L_19)
	.align		4
.L_19:
        /*0070*/ 	.word	index@(_Z16conv1d_kernel_v2PKfPfii)
        /*0074*/ 	.word	0x00000000


	//----- nvinfo : EIATTR_MIN_STACK_SIZE
	.align		4
.L_20:
        /*0078*/ 	.byte	0x04, 0x12
        /*007a*/ 	.short	(.L_22 - .L_21)
	.align		4
.L_21:
        /*007c*/ 	.word	index@(_Z16conv1d_kernel_v1PKfPfii)
        /*0080*/ 	.word	0x00000000


	//----- nvinfo : EIATTR_MIN_STACK_SIZE
	.align		4
.L_22:
        /*0084*/ 	.byte	0x04, 0x12
        /*0086*/ 	.short	(.L_24 - .L_23)
	.align		4
.L_23:
        /*0088*/ 	.word	index@(_Z16conv1d_kernel_v0PKfS0_Pfii)
        /*008c*/ 	.word	0x00000000
.L_24:


//--------------------- .nv.compat                --------------------------
	.section	.nv.compat,"",@"SHT_CUDA_COMPAT_INFO"
	.align	4
        /*0000*/ 	.byte	0x02, 0x09, 0x00, 0x00, 0x02, 0x02, 0x01, 0x00, 0x02, 0x05, 0x05, 0x00, 0x03, 0x07, 0x01, 0x01
        /*0010*/ 	.byte	0x02, 0x03, 0x00, 0x00, 0x02, 0x06, 0x01, 0x00, 0x04, 0x0b, 0x08, 0x00, 0x09, 0x00, 0x00, 0x00
        /*0020*/ 	.byte	0x00, 0x00, 0x00, 0x00


//--------------------- .nv.info._Z16conv1d_kernel_v3PKfPfii --------------------------
	.section	.nv.info._Z16conv1d_kernel_v3PKfPfii,"",@"SHT_CUDA_INFO"
	.sectionflags	@""
	.align	4


	//----- nvinfo : EIATTR_CUDA_API_VERSION
	.align		4
        /*0000*/ 	.byte	0x04, 0x37
        /*0002*/ 	.short	(.L_26 - .L_25)
.L_25:
        /*0004*/ 	.word	0x00000082


	//----- nvinfo : EIATTR_KPARAM_INFO
	.align		4
.L_26:
        /*0008*/ 	.byte	0x04, 0x17
        /*000a*/ 	.short	(.L_28 - .L_27)
.L_27:
        /*000c*/ 	.word	0x00000000
        /*0010*/ 	.short	0x0003
        /*0012*/ 	.short	0x0014
        /*0014*/ 	.byte	0x00, 0xf0, 0x11, 0x00


	//----- nvinfo : EIATTR_KPARAM_INFO
	.align		4
.L_28:
        /*0018*/ 	.byte	0x04, 0x17
        /*001a*/ 	.short	(.L_30 - .L_29)
.L_29:
        /*001c*/ 	.word	0x00000000
        /*0020*/ 	.short	0x0002
        /*0022*/ 	.short	0x0010
        /*0024*/ 	.byte	0x00, 0xf0, 0x11, 0x00


	//----- nvinfo : EIATTR_KPARAM_INFO
	.align		4
.L_30:
        /*0028*/ 	.byte	0x04, 0x17
        /*002a*/ 	.short	(.L_32 - .L_31)
.L_31:
        /*002c*/ 	.word	0x00000000
        /*0030*/ 	.short	0x0001
        /*0032*/ 	.short	0x0008
        /*0034*/ 	.byte	0x00, 0xf5, 0x21, 0x00


	//----- nvinfo : EIATTR_KPARAM_INFO
	.align		4
.L_32:
        /*0038*/ 	.byte	0x04, 0x17
        /*003a*/ 	.short	(.L_34 - .L_33)
.L_33:
        /*003c*/ 	.word	0x00000000
        /*0040*/ 	.short	0x0000
        /*0042*/ 	.short	0x0000
        /*0044*/ 	.byte	0x00, 0xf5, 0x21, 0x00


	//----- nvinfo : EIATTR_SPARSE_MMA_MASK
	.align		4
.L_34:
        /*0048*/ 	.byte	0x03, 0x50
        /*004a*/ 	.short	0x0000


	//----- nvinfo : EIATTR_MAXREG_COUNT
	.align		4
        /*004c*/ 	.byte	0x03, 0x1b
        /*004e*/ 	.short	0x00ff


	//----- nvinfo : EIATTR_NUM_BARRIERS
	.align		4
        /*0050*/ 	.byte	0x02, 0x4c
        /*0052*/ 	.byte	0x01
	.zero		1


	//----- nvinfo : EIATTR_MERCURY_ISA_VERSION
	.align		4
        /*0054*/ 	.byte	0x03, 0x5f
        /*0056*/ 	.short	0x0101


	//----- nvinfo : EIATTR_VRC_CTA_INIT_COUNT
	.align		4
        /*0058*/ 	.byte	0x02, 0x4a
	.zero		1
	.zero		1


	//----- nvinfo : EIATTR_EXIT_INSTR_OFFSETS
	.align		4
        /*005c*/ 	.byte	0x04, 0x1c
        /*005e*/ 	.short	(.L_36 - .L_35)


	//   ....[0]....
.L_35:
        /*0060*/ 	.word	0x000008f0


	//----- nvinfo : EIATTR_CRS_STACK_SIZE
	.align		4
.L_36:
        /*0064*/ 	.byte	0x04, 0x1e
        /*0066*/ 	.short	(.L_38 - .L_37)
.L_37:
        /*0068*/ 	.word	0x00000000


	//----- nvinfo : EIATTR_CBANK_PARAM_SIZE
	.align		4
.L_38:
        /*006c*/ 	.byte	0x03, 0x19
        /*006e*/ 	.short	0x0018


	//----- nvinfo : EIATTR_PARAM_CBANK
	.align		4
        /*0070*/ 	.byte	0x04, 0x0a
        /*0072*/ 	.short	(.L_40 - .L_39)
	.align		4
.L_39:
        /*0074*/ 	.word	index@(.nv.constant0._Z16conv1d_kernel_v3PKfPfii)
        /*0078*/ 	.short	0x0380
        /*007a*/ 	.short	0x0018


	//----- nvinfo : EIATTR_SW_WAR
	.align		4
.L_40:
        /*007c*/ 	.byte	0x04, 0x36
        /*007e*/ 	.short	(.L_42 - .L_41)
.L_41:
        /*0080*/ 	.word	0x00000008
.L_42:


//--------------------- .nv.info._Z16conv1d_kernel_v2PKfPfii --------------------------
	.section	.nv.info._Z16conv1d_kernel_v2PKfPfii,"",@"SHT_CUDA_INFO"
	.sectionflags	@""
	.align	4


	//----- nvinfo : EIATTR_CUDA_API_VERSION
	.align		4
        /*0000*/ 	.byte	0x04, 0x37
        /*0002*/ 	.short	(.L_44 - .L_43)
.L_43:
        /*0004*/ 	.word	0x00000082


	//----- nvinfo : EIATTR_KPARAM_INFO
	.align		4
.L_44:
        /*0008*/ 	.byte	0x04, 0x17
        /*000a*/ 	.short	(.L_46 - .L_45)
.L_45:
        /*000c*/ 	.word	0x00000000
        /*0010*/ 	.short	0x0003
        /*0012*/ 	.short	0x0014
        /*0014*/ 	.byte	0x00, 0xf0, 0x11, 0x00


	//----- nvinfo : EIATTR_KPARAM_INFO
	.align		4
.L_46:
        /*0018*/ 	.byte	0x04, 0x17
        /*001a*/ 	.short	(.L_48 - .L_47)
.L_47:
        /*001c*/ 	.word	0x00000000
        /*0020*/ 	.short	0x0002
        /*0022*/ 	.short	0x0010
        /*0024*/ 	.byte	0x00, 0xf0, 0x11, 0x00


	//----- nvinfo : EIATTR_KPARAM_INFO
	.align		4
.L_48:
        /*0028*/ 	.byte	0x04, 0x17
        /*002a*/ 	.short	(.L_50 - .L_49)
.L_49:
        /*002c*/ 	.word	0x00000000
        /*0030*/ 	.short	0x0001
        /*0032*/ 	.short	0x0008
        /*0034*/ 	.byte	0x00, 0xf5, 0x21, 0x00


	//----- nvinfo : EIATTR_KPARAM_INFO
	.align		4
.L_50:
        /*0038*/ 	.byte	0x04, 0x17
        /*003a*/ 	.short	(.L_52 - .L_51)
.L_51:
        /*003c*/ 	.word	0x00000000
        /*0040*/ 	.short	0x0000
        /*0042*/ 	.short	0x0000
        /*0044*/ 	.byte	0x00, 0xf5, 0x21, 0x00


	//----- nvinfo : EIATTR_SPARSE_MMA_MASK
	.align		4
.L_52:
        /*0048*/ 	.byte	0x03, 0x50
        /*004a*/ 	.short	0x0000


	//----- nvinfo : EIATTR_MAXREG_COUNT
	.align		4
        /*004c*/ 	.byte	0x03, 0x1b
        /*004e*/ 	.short	0x00ff


	//----- nvinfo : EIATTR_NUM_BARRIERS
	.align		4
        /*0050*/ 	.byte	0x02, 0x4c
        /*0052*/ 	.byte	0x01
	.zero		1


	//----- nvinfo : EIATTR_MERCURY_ISA_VERSION
	.align		4
        /*0054*/ 	.byte	0x03, 0x5f
        /*0056*/ 	.short	0x0101


	//----- nvinfo : EIATTR_VRC_CTA_INIT_COUNT
	.align		4
        /*0058*/ 	.byte	0x02, 0x4a
	.zero		1
	.zero		1


	//----- nvinfo : EIATTR_EXIT_INSTR_OFFSETS
	.align		4
        /*005c*/ 	.byte	0x04, 0x1c
        /*005e*/ 	.short	(.L_54 - .L_53)


	//   ....[0]....
.L_53:
        /*0060*/ 	.word	0x00000860


	//----- nvinfo : EIATTR_CRS_STACK_SIZE
	.align		4
.L_54:
        /*0064*/ 	.byte	0x04, 0x1e
        /*0066*/ 	.short	(.L_56 - .L_55)
.L_55:
        /*0068*/ 	.word	0x00000000


	//----- nvinfo : EIATTR_CBANK_PARAM_SIZE
	.align		4
.L_56:
        /*006c*/ 	.byte	0x03, 0x19
        /*006e*/ 	.short	0x0018


	//----- nvinfo : EIATTR_PARAM_CBANK
	.align		4
        /*0070*/ 	.byte	0x04, 0x0a
        /*0072*/ 	.short	(.L_58 - .L_57)
	.align		4
.L_57:
        /*0074*/ 	.word	index@(.nv.constant0._Z16conv1d_kernel_v2PKfPfii)
        /*0078*/ 	.short	0x0380
        /*007a*/ 	.short	0x0018


	//----- nvinfo : EIATTR_SW_WAR
	.align		4
.L_58:
        /*007c*/ 	.byte	0x04, 0x36
        /*007e*/ 	.short	(.L_60 - .L_59)
.L_59:
        /*0080*/ 	.word	0x00000008
.L_60:


//--------------------- .nv.info._Z16conv1d_kernel_v1PKfPfii --------------------------
	.section	.nv.info._Z16conv1d_kernel_v1PKfPfii,"",@"SHT_CUDA_INFO"
	.sectionflags	@""
	.align	4


	//----- nvinfo : EIATTR_CUDA_API_VERSION
	.align		4
        /*0000*/ 	.byte	0x04, 0x37
        /*0002*/ 	.short	(.L_62 - .L_61)
.L_61:
        /*0004*/ 	.word	0x00000082


	//----- nvinfo : EIATTR_KPARAM_INFO
	.align		4
.L_62:
        /*0008*/ 	.byte	0x04, 0x17
        /*000a*/ 	.short	(.L_64 - .L_63)
.L_63:
        /*000c*/ 	.word	0x00000000
        /*0010*/ 	.short	0x0003
        /*0012*/ 	.short	0x0014
        /*0014*/ 	.byte	0x00, 0xf0, 0x11, 0x00


	//----- nvinfo : EIATTR_KPARAM_INFO
	.align		4
.L_64:
        /*0018*/ 	.byte	0x04, 0x17
        /*001a*/ 	.short	(.L_66 - .L_65)
.L_65:
        /*001c*/ 	.word	0x00000000
        /*0020*/ 	.short	0x0002
        /*0022*/ 	.short	0x0010
        /*0024*/ 	.byte	0x00, 0xf0, 0x11, 0x00


	//----- nvinfo : EIATTR_KPARAM_INFO
	.align		4
.L_66:
        /*0028*/ 	.byte	0x04, 0x17
        /*002a*/ 	.short	(.L_68 - .L_67)
.L_67:
        /*002c*/ 	.word	0x00000000
        /*0030*/ 	.short	0x0001
        /*0032*/ 	.short	0x0008
        /*0034*/ 	.byte	0x00, 0xf5, 0x21, 0x00


	//----- nvinfo : EIATTR_KPARAM_INFO
	.align		4
.L_68:
        /*0038*/ 	.byte	0x04, 0x17
        /*003a*/ 	.short	(.L_70 - .L_69)
.L_69:
        /*003c*/ 	.word	0x00000000
        /*0040*/ 	.short	0x0000
        /*0042*/ 	.short	0x0000
        /*0044*/ 	.byte	0x00, 0xf5, 0x21, 0x00


	//----- nvinfo : EIATTR_SPARSE_MMA_MASK
	.align		4
.L_70:
        /*0048*/ 	.byte	0x03, 0x50
        /*004a*/ 	.short	0x0000


	//----- nvinfo : EIATTR_MAXREG_COUNT
	.align		4
        /*004c*/ 	.byte	0x03, 0x1b
        /*004e*/ 	.short	0x00ff


	//----- nvinfo : EIATTR_MERCURY_ISA_VERSION
	.align		4
        /*0050*/ 	.byte	0x03, 0x5f
        /*0052*/ 	.short	0x0101


	//----- nvinfo : EIATTR_VRC_CTA_INIT_COUNT
	.align		4
        /*0054*/ 	.byte	0x02, 0x4a
	.zero		1
	.zero		1


	//----- nvinfo : EIATTR_EXIT_INSTR_OFFSETS
	.align		4
        /*0058*/ 	.byte	0x04, 0x1c
        /*005a*/ 	.short	(.L_72 - .L_71)


	//   ....[0]....
.L_71:
        /*005c*/ 	.word	0x00000070


	//   ....[1]....
        /*0060*/ 	.word	0x00000ae0


	//----- nvinfo : EIATTR_CRS_STACK_SIZE
	.align		4
.L_72:
        /*0064*/ 	.byte	0x04, 0x1e
        /*0066*/ 	.short	(.L_74 - .L_73)
.L_73:
        /*0068*/ 	.word	0x00000000


	//----- nvinfo : EIATTR_CBANK_PARAM_SIZE
	.align		4
.L_74:
        /*006c*/ 	.byte	0x03, 0x19
        /*006e*/ 	.short	0x0018


	//----- nvinfo : EIATTR_PARAM_CBANK
	.align		4
        /*0070*/ 	.byte	0x04, 0x0a
        /*0072*/ 	.short	(.L_76 - .L_75)
	.align		4
.L_75:
        /*0074*/ 	.word	index@(.nv.constant0._Z16conv1d_kernel_v1PKfPfii)
        /*0078*/ 	.short	0x0380
        /*007a*/ 	.short	0x0018


	//----- nvinfo : EIATTR_SW_WAR
	.align		4
.L_76:
        /*007c*/ 	.byte	0x04, 0x36
        /*007e*/ 	.short	(.L_78 - .L_77)
.L_77:
        /*0080*/ 	.word	0x00000008
.L_78:


//--------------------- .nv.info._Z16conv1d_kernel_v0PKfS0_Pfii --------------------------
	.section	.nv.info._Z16conv1d_kernel_v0PKfS0_Pfii,"",@"SHT_CUDA_INFO"
	.sectionflags	@""
	.align	4


	//----- nvinfo : EIATTR_CUDA_API_VERSION
	.align		4
        /*0000*/ 	.byte	0x04, 0x37
        /*0002*/ 	.short	(.L_80 - .L_79)
.L_79:
        /*0004*/ 	.word	0x00000082


	//----- nvinfo : EIATTR_KPARAM_INFO
	.align		4
.L_80:
        /*0008*/ 	.byte	0x04, 0x17
        /*000a*/ 	.short	(.L_82 - .L_81)
.L_81:
        /*000c*/ 	.word	0x00000000
        /*0010*/ 	.short	0x0004
        /*0012*/ 	.short	0x001c
        /*0014*/ 	.byte	0x00, 0xf0, 0x11, 0x00


	//----- nvinfo : EIATTR_KPARAM_INFO
	.align		4
.L_82:
        /*0018*/ 	.byte	0x04, 0x17
        /*001a*/ 	.short	(.L_84 - .L_83)
.L_83:
        /*001c*/ 	.word	0x00000000
        /*0020*/ 	.short	0x0003
        /*0022*/ 	.short	0x0018
        /*0024*/ 	.byte	0x00, 0xf0, 0x11, 0x00


	//----- nvinfo : EIATTR_KPARAM_INFO
	.align		4
.L_84:
        /*0028*/ 	.byte	0x04, 0x17
        /*002a*/ 	.short	(.L_86 - .L_85)
.L_85:
        /*002c*/ 	.word	0x00000000
        /*0030*/ 	.short	0x0002
        /*0032*/ 	.short	0x0010
        /*0034*/ 	.byte	0x00, 0xf5, 0x21, 0x00


	//----- nvinfo : EIATTR_KPARAM_INFO
	.align		4
.L_86:
        /*0038*/ 	.byte	0x04, 0x17
        /*003a*/ 	.short	(.L_88 - .L_87)
.L_87:
        /*003c*/ 	.word	0x00000000
        /*0040*/ 	.short	0x0001
        /*0042*/ 	.short	0x0008
        /*0044*/ 	.byte	0x00, 0xf5, 0x21, 0x00


	//----- nvinfo : EIATTR_KPARAM_INFO
	.align		4
.L_88:
        /*0048*/ 	.byte	0x04, 0x17
        /*004a*/ 	.short	(.L_90 - .L_89)
.L_89:
        /*004c*/ 	.word	0x00000000
        /*0050*/ 	.short	0x0000
        /*0052*/ 	.short	0x0000
        /*0054*/ 	.byte	0x00, 0xf5, 0x21, 0x00


	//----- nvinfo : EIATTR_SPARSE_MMA_MASK
	.align		4
.L_90:
        /*0058*/ 	.byte	0x03, 0x50
        /*005a*/ 	.short	0x0000


	//----- nvinfo : EIATTR_MAXREG_COUNT
	.align		4
        /*005c*/ 	.byte	0x03, 0x1b
        /*005e*/ 	.short	0x00ff


	//----- nvinfo : EIATTR_MERCURY_ISA_VERSION
	.align		4
        /*0060*/ 	.byte	0x03, 0x5f
        /*0062*/ 	.short	0x0101


	//----- nvinfo : EIATTR_VRC_CTA_INIT_COUNT
	.align		4
        /*0064*/ 	.byte	0x02, 0x4a
	.zero		1
	.zero		1


	//----- nvinfo : EIATTR_EXIT_INSTR_OFFSETS
	.align		4
        /*0068*/ 	.byte	0x04, 0x1c
        /*006a*/ 	.short	(.L_92 - .L_91)


	//   ....[0]....
.L_91:
        /*006c*/ 	.word	0x00000070


	//   ....[1]....
        /*0070*/ 	.word	0x00000b20


	//----- nvinfo : EIATTR_CRS_STACK_SIZE
	.align		4
.L_92:
        /*0074*/ 	.byte	0x04, 0x1e
        /*0076*/ 	.short	(.L_94 - .L_93)
.L_93:
        /*0078*/ 	.word	0x00000000


	//----- nvinfo : EIATTR_CBANK_PARAM_SIZE
	.align		4
.L_94:
        /*007c*/ 	.byte	0x03, 0x19
        /*007e*/ 	.short	0x0020


	//----- nvinfo : EIATTR_PARAM_CBANK
	.align		4
        /*0080*/ 	.byte	0x04, 0x0a
        /*0082*/ 	.short	(.L_96 - .L_95)
	.align		4
.L_95:
        /*0084*/ 	.word	index@(.nv.constant0._Z16conv1d_kernel_v0PKfS0_Pfii)
        /*0088*/ 	.short	0x0380
        /*008a*/ 	.short	0x0020


	//----- nvinfo : EIATTR_SW_WAR
	.align		4
.L_96:
        /*008c*/ 	.byte	0x04, 0x36
        /*008e*/ 	.short	(.L_98 - .L_97)
.L_97:
        /*0090*/ 	.word	0x00000008
.L_98:


//--------------------- .nv.callgraph             --------------------------
	.section	.nv.callgraph,"",@"SHT_CUDA_CALLGRAPH"
	.align	4
	.sectionentsize	8
	.align		4
        /*0000*/ 	.word	0x00000000
	.align		4
        /*0004*/ 	.word	0xffffffff
	.align		4
        /*0008*/ 	.word	0x00000000
	.align		4
        /*000c*/ 	.word	0xfffffffe
	.align		4
        /*0010*/ 	.word	0x00000000
	.align		4
        /*0014*/ 	.word	0xfffffffd
	.align		4
        /*0018*/ 	.word	0x00000000
	.align		4
        /*001c*/ 	.word	0xfffffffc


//--------------------- .nv.constant3             --------------------------
	.section	.nv.constant3,"a",@progbits
	.align	4
.nv.constant3:
	.type		W,@object
	.size		W,(.L_0 - W)
W:
	.zero		36
.L_0:


//--------------------- .text._Z16conv1d_kernel_v3PKfPfii --------------------------
	.section	.text._Z16conv1d_kernel_v3PKfPfii,"ax",@progbits
	.align	128
        .global         _Z16conv1d_kernel_v3PKfPfii
        .type           _Z16conv1d_kernel_v3PKfPfii,@function
        .size           _Z16conv1d_kernel_v3PKfPfii,(.L_x_45 - _Z16conv1d_kernel_v3PKfPfii)
        .other          _Z16conv1d_kernel_v3PKfPfii,@"STO_CUDA_ENTRY STV_DEFAULT"
_Z16conv1d_kernel_v3PKfPfii:
.text._Z16conv1d_kernel_v3PKfPfii:
[----:B------:R-:W-:Y:S01]  /*0000*/  LDC R1, c[0x0][0x37c] ;  /* 0x0000df00ff017b82 */ /* 0x000fe20000000800 */
[----:B------:R-:W0:Y:S07]  /*0010*/  S2R R4, SR_TID.X ;  /* 0x0000000000047919 */ /* 0x000e2e0000002100 */
[----:B------:R-:W1:Y:S01]  /*0020*/  S2UR UR4, SR_CTAID.X ;  /* 0x00000000000479c3 */ /* 0x000e620000002500 */
[----:B------:R-:W1:Y:S01]  /*0030*/  LDCU UR7, c[0x0][0x360] ;  /* 0x00006c00ff0777ac */ /* 0x000e620008000800 */
[----:B------:R-:W2:Y:S06]  /*0040*/  LDCU.64 UR12, c[0x0][0x358] ;  /* 0x00006b00ff0c77ac */ /* 0x000eac0008000a00 */
[----:B------:R-:W3:Y:S08]  /*0050*/  LDC.64 R2, c[0x0][0x380] ;  /* 0x0000e000ff027b82 */ /* 0x000ef00000000a00 */
[----:B------:R-:W4:Y:S01]  /*0060*/  S2UR UR6, SR_CgaCtaId ;  /* 0x00000000000679c3 */ /* 0x000f220000008800 */
[----:B------:R-:W-:Y:S01]  /*0070*/  UMOV UR5, 0x400 ;  /* 0x0000040000057882 */ /* 0x000fe20000000000 */
[----:B------:R-:W5:Y:S01]  /*0080*/  LDCU UR9, c[0x0][0x390] ;  /* 0x00007200ff0977ac */ /* 0x000f620008000800 */
[----:B-1----:R-:W-:-:S06]  /*0090*/  UIMAD UR4, UR7, UR4, URZ ;  /* 0x00000004070472a4 */ /* 0x002fcc000f8e02ff */
[----:B0-----:R-:W-:-:S04]  /*00a0*/  VIADD R0, R4, UR4 ;  /* 0x0000000404007c36 */ /* 0x001fc80008000000 */
[----:B---3--:R-:W-:-:S06]  /*00b0*/  IMAD.WIDE.U32 R2, R0, 0x4, R2 ;  /* 0x0000000400027825 */ /* 0x008fcc00078e0002 */
[----:B--2---:R-:W2:Y:S01]  /*00c0*/  LDG.E R2, desc[UR12][R2.64] ;  /* 0x0000000c02027981 */ /* 0x004ea2000c1e1900 */
[----:B----4-:R-:W-:Y:S01]  /*00d0*/  ULEA UR5, UR6, UR5, 0x18 ;  /* 0x0000000506057291 */ /* 0x010fe2000f8ec0ff */
[----:B------:R-:W-:Y:S01]  /*00e0*/  IMAD.MOV.U32 R5, RZ, RZ, RZ ;  /* 0x000000ffff057224 */ /* 0x000fe200078e00ff */
[----:B-----5:R-:W-:-:S04]  /*00f0*/  UISETP.GE.AND UP0, UPT, UR9, 0x1, UPT ;  /* 0x000000010900788c */ /* 0x020fc8000bf06270 */
[----:B------:R-:W-:-:S05]  /*0100*/  LEA R7, R4, UR5, 0x2 ;  /* 0x0000000504077c11 */ /* 0x000fca000f8e10ff */
[----:B--2---:R0:W-:Y:S01]  /*0110*/  STS [R7], R2 ;  /* 0x0000000207007388 */ /* 0x0041e20000000800 */
[----:B------:R-:W-:Y:S06]  /*0120*/  BAR.SYNC.DEFER_BLOCKING 0x0 ;  /* 0x0000000000007b1d */ /* 0x000fec0000010000 */
[----:B------:R-:W-:Y:S05]  /*0130*/  BRA.U !UP0, `(.L_x_0) ;  /* 0x0000000508e07547 */ /* 0x000fea000b800000 */
[----:B------:R-:W-:Y:S01]  /*0140*/  UISETP.GE.U32.AND UP0, UPT, UR9, 0x4, UPT ;  /* 0x000000040900788c */ /* 0x000fe2000bf06070 */
[----:B------:R-:W-:Y:S01]  /*0150*/  HFMA2 R5, -RZ, RZ, 0, 0 ;  /* 0x00000000ff057431 */ /* 0x000fe200000001ff */
[----:B------:R-:W-:Y:S01]  /*0160*/  ULEA.HI UR8, UR9, UR9, URZ, 0x1 ;  /* 0x0000000909087291 */ /* 0x000fe2000f8f08ff */
[----:B0-----:R-:W-:Y:S01]  /*0170*/  IMAD.MOV.U32 R7, RZ, RZ, RZ ;  /* 0x000000ffff077224 */ /* 0x001fe200078e00ff */
[----:B------:R-:W-:Y:S02]  /*0180*/  UIADD3 UR6, UPT, UPT, UR4, UR7, URZ ;  /* 0x0000000704067290 */ /* 0x000fe4000fffe0ff */
[----:B------:R-:W-:Y:S02]  /*0190*/  ULOP3.LUT UR10, UR9, 0x3, URZ, 0xc0, !UPT ;  /* 0x00000003090a7892 */ /* 0x000fe4000f8ec0ff */
[----:B------:R-:W-:Y:S01]  /*01a0*/  USHF.R.S32.HI UR8, URZ, 0x1, UR8 ;  /* 0x00000001ff087899 */ /* 0x000fe20008011408 */
[----:B------:R-:W-:Y:S11]  /*01b0*/  BRA.U !UP0, `(.L_x_1) ;  /* 0x0000000508447547 */ /* 0x000ff6000b800000 */
[----:B------:R-:W0:Y:S01]  /*01c0*/  LDC.64 R2, c[0x0][0x380] ;  /* 0x0000e000ff027b82 */ /* 0x000e220000000a00 */
[----:B------:R-:W-:Y:S01]  /*01d0*/  ULOP3.LUT UR7, UR9, 0x7ffffffc, URZ, 0xc0, !UPT ;  /* 0x7ffffffc09077892 */ /* 0x000fe2000f8ec0ff */
[----:B------:R-:W-:Y:S01]  /*01e0*/  VIADD R6, R0, -UR8 ;  /* 0x8000000800067c36 */ /* 0x000fe20008000000 */
[----:B------:R-:W-:Y:S01]  /*01f0*/  IADD3 R8, PT, PT, R4, -UR8, RZ ;  /* 0x8000000804087c10 */ /* 0x000fe2000fffe0ff */
[----:B------:R-:W-:Y:S01]  /*0200*/  IMAD.MOV.U32 R5, RZ, RZ, RZ ;  /* 0x000000ffff057224 */ /* 0x000fe200078e00ff */
[----:B------:R-:W1:Y:S01]  /*0210*/  LDCU UR11, c[0x0][0x394] ;  /* 0x00007280ff0b77ac */ /* 0x000e620008000800 */
[----:B------:R-:W-:Y:S01]  /*0220*/  IMAD.MOV.U32 R9, RZ, RZ, RZ ;  /* 0x000000ffff097224 */ /* 0x000fe200078e00ff */
[----:B------:R-:W-:-:S07]  /*0230*/  MOV R7, UR7 ;  /* 0x0000000700077c02 */ /* 0x000fce0008000f00 */
.L_x_13:
[--C-:B------:R-:W-:Y:S01]  /*0240*/  IMAD.IADD R11, R6, 0x1, R9.reuse ;  /* 0x00000001060b7824 */ /* 0x100fe200078e0209 */
[----:B------:R-:W-:Y:S01]  /*0250*/  BSSY.RECONVERGENT B0, `(.L_x_2) ;  /* 0x0000016000007945 */ /* 0x000fe20003800200 */
[----:B------:R-:W-:Y:S02]  /*0260*/  IMAD.IADD R12, R8, 0x1, R9 ;  /* 0x00000001080c7824 */ /* 0x000fe400078e0209 */
[----:B------:R-:W-:Y:S01]  /*0270*/  IMAD.SHL.U32 R10, R9, 0x4, RZ ;  /* 0x00000004090a7824 */ /* 0x000fe200078e00ff */
[----:B-1----:R-:W-:Y:S01]  /*0280*/  ISETP.GE.AND P0, PT, R11, UR11, PT ;  /* 0x0000000b0b007c0c */ /* 0x002fe2000bf06270 */
[----:B------:R-:W-:Y:S01]  /*0290*/  VIADD R9, R9, 0x4 ;  /* 0x0000000409097836 */ /* 0x000fe20000000000 */
[C---:B------:R-:W-:Y:S02]  /*02a0*/  IADD3 R17, PT, PT, R11.reuse, 0x1, RZ ;  /* 0x000000010b117810 */ /* 0x040fe40007ffe0ff */
[----:B------:R-:W-:Y:S02]  /*02b0*/  ISETP.LT.OR P0, PT, R11, RZ, P0 ;  /* 0x000000ff0b00720c */ /* 0x000fe40000701670 */
[----:B------:R-:W-:-:S02]  /*02c0*/  ISETP.GE.AND P1, PT, R17, UR11, PT ;  /* 0x0000000b11007c0c */ /* 0x000fc4000bf26270 */
[----:B------:R-:W-:Y:S02]  /*02d0*/  ISETP.NE.AND P2, PT, R9, R7, PT ;  /* 0x000000070900720c */ /* 0x000fe40003f45270 */
[----:B------:R-:W-:Y:S02]  /*02e0*/  ISETP.LT.OR P1, PT, R17, RZ, P1 ;  /* 0x000000ff1100720c */ /* 0x000fe40000f21670 */
[----:B------:R-:W-:-:S05]  /*02f0*/  LEA R12, R12, UR5, 0x2 ;  /* 0x000000050c0c7c11 */ /* 0x000fca000f8e10ff */
[----:B------:R-:W-:Y:S06]  /*0300*/  @P0 BRA `(.L_x_3) ;  /* 0x0000000000280947 */ /* 0x000fec0003800000 */
[----:B------:R-:W-:-:S04]  /*0310*/  ISETP.GE.AND P0, PT, R11, UR6, PT ;  /* 0x000000060b007c0c */ /* 0x000fc8000bf06270 */
[----:B------:R-:W-:-:S13]  /*0320*/  ISETP.LT.OR P0, PT, R11, UR4, P0 ;  /* 0x000000040b007c0c */ /* 0x000fda0008701670 */
[----:B------:R-:W1:Y:S01]  /*0330*/  @!P0 LDS R14, [R12] ;  /* 0x000000000c0e8984 */ /* 0x000e620000000800 */
[----:B------:R-:W1:Y:S02]  /*0340*/  @!P0 LDC R13, c[0x3][R10] ;  /* 0x00c000000a0d8b82 */ /* 0x000e640000000800 */
[----:B-1----:R-:W-:Y:S01]  /*0350*/  @!P0 FFMA R5, R14, R13, R5 ;  /* 0x0000000d0e058223 */ /* 0x002fe20000000005 */
[----:B------:R-:W-:Y:S06]  /*0360*/  @!P0 BRA `(.L_x_3) ;  /* 0x0000000000108947 */ /* 0x000fec0003800000 */
[----:B0-----:R-:W-:-:S06]  /*0370*/  IMAD.WIDE.U32 R14, R11, 0x4, R2 ;  /* 0x000000040b0e7825 */ /* 0x001fcc00078e0002 */
[----:B------:R-:W2:Y:S01]  /*0380*/  LDG.E R14, desc[UR12][R14.64] ;  /* 0x0000000c0e0e7981 */ /* 0x000ea2000c1e1900 */
[----:B------:R-:W2:Y:S02]  /*0390*/  LDC R16, c[0x3][R10] ;  /* 0x00c000000a107b82 */ /* 0x000ea40000000800 */
[----:B--2---:R-:W-:-:S07]  /*03a0*/  FFMA R5, R16, R14, R5 ;  /* 0x0000000e10057223 */ /* 0x004fce0000000005 */
.L_x_3:
[----:B------:R-:W-:Y:S05]  /*03b0*/  BSYNC.RECONVERGENT B0 ;  /* 0x0000000000007941 */ /* 0x000fea0003800200 */
.L_x_2:
[----:B------:R-:W-:Y:S04]  /*03c0*/  BSSY.RECONVERGENT B0, `(.L_x_4) ;  /* 0x000000d000007945 */ /* 0x000fe80003800200 */
[----:B------:R-:W-:Y:S05]  /*03d0*/  @P1 BRA `(.L_x_5) ;  /* 0x00000000002c1947 */ /* 0x000fea0003800000 */
[C---:B------:R-:W-:Y:S02]  /*03e0*/  ISETP.GE.AND P0, PT, R17.reuse, UR6, PT ;  /* 0x0000000611007c0c */ /* 0x040fe4000bf06270 */
[----:B------:R-:W-:-:S13]  /*03f0*/  ISETP.GE.AND P1, PT, R17, UR4, PT ;  /* 0x0000000411007c0c */ /* 0x000fda000bf26270 */
[----:B------:R-:W-:Y:S05]  /*0400*/  @!P0 BRA P1, `(.L_x_6) ;  /* 0x0000000000148947 */ /* 0x000fea0000800000 */
[----:B0-----:R-:W-:-:S06]  /*0410*/  IMAD.WIDE.U32 R14, R17, 0x4, R2 ;  /* 0x00000004110e7825 */ /* 0x001fcc00078e0002 */
[----:B------:R-:W2:Y:S01]  /*0420*/  LDG.E R14, desc[UR12][R14.64] ;  /* 0x0000000c0e0e7981 */ /* 0x000ea2000c1e1900 */
[----:B------:R-:W2:Y:S02]  /*0430*/  LDC R13, c[0x3][R10+0x4] ;  /* 0x00c001000a0d7b82 */ /* 0x000ea40000000800 */
[----:B--2---:R-:W-:Y:S01]  /*0440*/  FFMA R5, R14, R13, R5 ;  /* 0x0000000d0e057223 */ /* 0x004fe20000000005 */
[----:B------:R-:W-:Y:S06]  /*0450*/  BRA `(.L_x_5) ;  /* 0x00000000000c7947 */ /* 0x000fec0003800000 */
.L_x_6:
[----:B------:R-:W1:Y:S01]  /*0460*/  LDS R14, [R12+0x4] ;  /* 0x000004000c0e7984 */ /* 0x000e620000000800 */
[----:B------:R-:W1:Y:S02]  /*0470*/  LDC R16, c[0x3][R10+0x4] ;  /* 0x00c001000a107b82 */ /* 0x000e640000000800 */
[----:B-1----:R-:W-:-:S07]  /*0480*/  FFMA R5, R16, R14, R5 ;  /* 0x0000000e10057223 */ /* 0x002fce0000000005 */
.L_x_5:
[----:B------:R-:W-:Y:S05]  /*0490*/  BSYNC.RECONVERGENT B0 ;  /* 0x0000000000007941 */ /* 0x000fea0003800200 */
.L_x_4:
[----:B------:R-:W-:Y:S01]  /*04a0*/  IADD3 R15, PT, PT, R11, 0x2, RZ ;  /* 0x000000020b0f7810 */ /* 0x000fe20007ffe0ff */
[----:B------:R-:W-:Y:S03]  /*04b0*/  BSSY.RECONVERGENT B0, `(.L_x_7) ;  /* 0x000000f000007945 */ /* 0x000fe60003800200 */
[----:B------:R-:W-:-:S04]  /*04c0*/  ISETP.GE.AND P0, PT, R15, UR11, PT ;  /* 0x0000000b0f007c0c */ /* 0x000fc8000bf06270 */
[----:B------:R-:W-:-:S13]  /*04d0*/  ISETP.LT.OR P0, PT, R15, RZ, P0 ;  /* 0x000000ff0f00720c */ /* 0x000fda0000701670 */
        /* <DEDUP_REMOVED lines=9> */
.L_x_9:
[----:B------:R-:W1:Y:S01]  /*0570*/  LDS R14, [R12+0x8] ;  /* 0x000008000c0e7984 */ /* 0x000e620000000800 */
[----:B------:R-:W1:Y:S02]  /*0580*/  LDC R16, c[0x3][R10+0x8] ;  /* 0x00c002000a107b82 */ /* 0x000e640000000800 */
[----:B-1----:R-:W-:-:S07]  /*0590*/  FFMA R5, R16, R14, R5 ;  /* 0x0000000e10057223 */ /* 0x002fce0000000005 */
.L_x_8:
[----:B------:R-:W-:Y:S05]  /*05a0*/  BSYNC.RECONVERGENT B0 ;  /* 0x0000000000007941 */ /* 0x000fea0003800200 */
.L_x_7:
[----:B------:R-:W-:Y:S01]  /*05b0*/  VIADD R11, R11, 0x3 ;  /* 0x000000030b0b7836 */ /* 0x000fe20000000000 */
[----:B------:R-:W-:Y:S04]  /*05c0*/  BSSY.RECONVERGENT B0, `(.L_x_10) ;  /* 0x000000f000007945 */ /* 0x000fe80003800200 */
        /* <DEDUP_REMOVED lines=11> */
.L_x_12:
[----:B------:R-:W1:Y:S01]  /*0680*/  LDS R12, [R12+0xc] ;  /* 0x00000c000c0c7984 */ /* 0x000e620000000800 */
[----:B------:R-:W1:Y:S02]  /*0690*/  LDC R10, c[0x3][R10+0xc] ;  /* 0x00c003000a0a7b82 */ /* 0x000e640000000800 */
[----:B-1----:R-:W-:-:S07]  /*06a0*/  FFMA R5, R10, R12, R5 ;  /* 0x0000000c0a057223 */ /* 0x002fce0000000005 */
.L_x_11:
[----:B------:R-:W-:Y:S05]  /*06b0*/  BSYNC.RECONVERGENT B0 ;  /* 0x0000000000007941 */ /* 0x000fea0003800200 */
.L_x_10:
[----:B------:R-:W-:Y:S05]  /*06c0*/  @P2 BRA `(.L_x_13) ;  /* 0xfffffff800dc2947 */ /* 0x000fea000383ffff */
.L_x_1:
[----:B------:R-:W-:-:S09]  /*06d0*/  UISETP.NE.AND UP0, UPT, UR10, URZ, UPT ;  /* 0x000000ff0a00728c */ /* 0x000fd2000bf05270 */
[----:B------:R-:W-:Y:S05]  /*06e0*/  BRA.U !UP0, `(.L_x_0) ;  /* 0x0000000108747547 */ /* 0x000fea000b800000 */
[----:B------:R-:W1:Y:S01]  /*06f0*/  LDC.64 R8, c[0x0][0x380] ;  /* 0x0000e000ff087b82 */ /* 0x000e620000000a00 */
[----:B------:R-:W-:Y:S01]  /*0700*/  IADD3 R4, PT, PT, R4, -UR8, R7 ;  /* 0x8000000804047c10 */ /* 0x000fe2000fffe007 */
[----:B------:R-:W2:Y:S01]  /*0710*/  LDCU UR9, c[0x0][0x394] ;  /* 0x00007280ff0977ac */ /* 0x000ea20008000800 */
[----:B------:R-:W-:Y:S02]  /*0720*/  SHF.L.U32 R10, R7, 0x2, RZ ;  /* 0x00000002070a7819 */ /* 0x000fe400000006ff */
[C---:B------:R-:W-:Y:S01]  /*0730*/  LEA R6, R4.reuse, UR5, 0x2 ;  /* 0x0000000504067c11 */ /* 0x040fe2000f8e10ff */
[----:B------:R-:W-:Y:S01]  /*0740*/  VIADD R7, R4, UR4 ;  /* 0x0000000404077c36 */ /* 0x000fe20008000000 */
[----:B------:R-:W-:-:S12]  /*0750*/  UIADD3 UR7, UPT, UPT, -UR10, URZ, URZ ;  /* 0x000000ff0a077290 */ /* 0x000fd8000fffe1ff */
.L_x_17:
[C---:B--2---:R-:W-:Y:S01]  /*0760*/  ISETP.GE.AND P0, PT, R7.reuse, UR9, PT ;  /* 0x0000000907007c0c */ /* 0x044fe2000bf06270 */
[----:B------:R-:W-:Y:S01]  /*0770*/  UIADD3 UR7, UPT, UPT, UR7, 0x1, URZ ;  /* 0x0000000107077890 */ /* 0x000fe2000fffe0ff */
[----:B------:R-:W-:Y:S02]  /*0780*/  BSSY.RECONVERGENT B0, `(.L_x_14) ;  /* 0x000000f000007945 */ /* 0x000fe40003800200 */
[----:B------:R-:W-:Y:S01]  /*0790*/  ISETP.LT.OR P0, PT, R7, RZ, P0 ;  /* 0x000000ff0700720c */ /* 0x000fe20000701670 */
[----:B------:R-:W-:-:S12]  /*07a0*/  UISETP.NE.AND UP0, UPT, UR7, URZ, UPT ;  /* 0x000000ff0700728c */ /* 0x000fd8000bf05270 */
[----:B------:R-:W-:Y:S05]  /*07b0*/  @P0 BRA `(.L_x_15) ;  /* 0x00000000002c0947 */ /* 0x000fea0003800000 */
[C---:B------:R-:W-:Y:S02]  /*07c0*/  ISETP.GE.AND P0, PT, R7.reuse, UR6, PT ;  /* 0x0000000607007c0c */ /* 0x040fe4000bf06270 */
[----:B------:R-:W-:-:S13]  /*07d0*/  ISETP.GE.AND P1, PT, R7, UR4, PT ;  /* 0x0000000407007c0c */ /* 0x000fda000bf26270 */
[----:B------:R-:W-:Y:S05]  /*07e0*/  @!P0 BRA P1, `(.L_x_16) ;  /* 0x0000000000148947 */ /* 0x000fea0000800000 */
[----:B01----:R-:W-:-:S06]  /*07f0*/  IMAD.WIDE.U32 R2, R7, 0x4, R8 ;  /* 0x0000000407027825 */ /* 0x003fcc00078e0008 */
[----:B------:R-:W2:Y:S01]  /*0800*/  LDG.E R2, desc[UR12][R2.64] ;  /* 0x0000000c02027981 */ /* 0x000ea2000c1e1900 */
[----:B------:R-:W2:Y:S02]  /*0810*/  LDC R4, c[0x3][R10] ;  /* 0x00c000000a047b82 */ /* 0x000ea40000000800 */
[----:B--2---:R-:W-:Y:S01]  /*0820*/  FFMA R5, R2, R4, R5 ;  /* 0x0000000402057223 */ /* 0x004fe20000000005 */
[----:B------:R-:W-:Y:S06]  /*0830*/  BRA `(.L_x_15) ;  /* 0x00000000000c7947 */ /* 0x000fec0003800000 */
.L_x_16:
[----:B0-----:R-:W0:Y:S01]  /*0840*/  LDS R2, [R6] ;  /* 0x0000000006027984 */ /* 0x001e220000000800 */
[----:B------:R-:W0:Y:S02]  /*0850*/  LDC R4, c[0x3][R10] ;  /* 0x00c000000a047b82 */ /* 0x000e240000000800 */
[----:B0-----:R-:W-:-:S07]  /*0860*/  FFMA R5, R4, R2, R5 ;  /* 0x0000000204057223 */ /* 0x001fce0000000005 */
.L_x_15:
[----:B------:R-:W-:Y:S05]  /*0870*/  BSYNC.RECONVERGENT B0 ;  /* 0x0000000000007941 */ /* 0x000fea0003800200 */
.L_x_14:
[----:B------:R-:W-:Y:S01]  /*0880*/  IADD3 R10, PT, PT, R10, 0x4, RZ ;  /* 0x000000040a0a7810 */ /* 0x000fe20007ffe0ff */
[----:B------:R-:W-:Y:S01]  /*0890*/  VIADD R6, R6, 0x4 ;  /* 0x0000000406067836 */ /* 0x000fe20000000000 */
[----:B------:R-:W-:Y:S01]  /*08a0*/  IADD3 R7, PT, PT, R7, 0x1, RZ ;  /* 0x0000000107077810 */ /* 0x000fe20007ffe0ff */
[----:B------:R-:W-:Y:S06]  /*08b0*/  BRA.U UP0, `(.L_x_17) ;  /* 0xfffffffd00a87547 */ /* 0x000fec000b83ffff */
.L_x_0:
[----:B0-----:R-:W0:Y:S02]  /*08c0*/  LDC.64 R2, c[0x0][0x388] ;  /* 0x0000e200ff027b82 */ /* 0x001e240000000a00 */
[----:B0-----:R-:W-:-:S05]  /*08d0*/  IMAD.WIDE.U32 R2, R0, 0x4, R2 ;  /* 0x0000000400027825 */ /* 0x001fca00078e0002 */
[----:B------:R-:W-:Y:S01]  /*08e0*/  STG.E desc[UR12][R2.64], R5 ;  /* 0x0000000502007986 */ /* 0x000fe2000c10190c */
[----:B------:R-:W-:Y:S05]  /*08f0*/  EXIT ;  /* 0x000000000000794d */ /* 0x000fea0003800000 */
.L_x_18:
[----:B------:R-:W-:-:S00]  /*0900*/  BRA `(.L_x_18) ;  /* 0xfffffffc00fc7947 */ /* 0x000fc0000383ffff */
[----:B------:R-:W-:-:S00]  /*0910*/  NOP ;  /* 0x0000000000007918 */ /* 0x000fc00000000000 */
        /* <DEDUP_REMOVED lines=14> */
.L_x_45:


//--------------------- .text._Z16conv1d_kernel_v2PKfPfii --------------------------
	.section	.text._Z16conv1d_kernel_v2PKfPfii,"ax",@progbits
	.align	128
        .global         _Z16conv1d_kernel_v2PKfPfii
        .type           _Z16conv1d_kernel_v2PKfPfii,@function
        .size           _Z16conv1d_kernel_v2PKfPfii,(.L_x_46 - _Z16conv1d_kernel_v2PKfPfii)
        .other          _Z16conv1d_kernel_v2PKfPfii,@"STO_CUDA_ENTRY STV_DEFAULT"
_Z16conv1d_kernel_v2PKfPfii:
.text._Z16conv1d_kernel_v2PKfPfii:
[----:B------:R-:W-:Y:S01]  /*0000*/  LDC R1, c[0x0][0x37c] ;  /* 0x0000df00ff017b82 */ /* 0x000fe20000000800 */
[----:B------:R-:W0:Y:S07]  /*0010*/  S2R R0, SR_TID.X ;  /* 0x0000000000007919 */ /* 0x000e2e0000002100 */
[----:B------:R-:W0:Y:S01]  /*0020*/  LDC R14, c[0x0][0x360] ;  /* 0x0000d800ff0e7b82 */ /* 0x000e220000000800 */
[----:B------:R-:W1:Y:S01]  /*0030*/  LDCU.64 UR12, c[0x0][0x358] ;  /* 0x00006b00ff0c77ac */ /* 0x000e620008000a00 */
[----:B------:R-:W0:Y:S06]  /*0040*/  S2R R13, SR_CTAID.X ;  /* 0x00000000000d7919 */ /* 0x000e2c0000002500 */
[----:B------:R-:W2:Y:S08]  /*0050*/  LDC.64 R2, c[0x0][0x380] ;  /* 0x0000e000ff027b82 */ /* 0x000eb00000000a00 */
[----:B------:R-:W3:Y:S01]  /*0060*/  LDC R4, c[0x0][0x390] ;  /* 0x0000e400ff047b82 */ /* 0x000ee20000000800 */
[----:B0-----:R-:W-:-:S04]  /*0070*/  IMAD R5, R14, R13, R0 ;  /* 0x0000000d0e057224 */ /* 0x001fc800078e0200 */
[----:B--2---:R-:W-:-:S05]  /*0080*/  IMAD.WIDE.U32 R6, R5, 0x4, R2 ;  /* 0x0000000405067825 */ /* 0x004fca00078e0002 */
[----:B-1----:R0:W5:Y:S01]  /*0090*/  LDG.E R12, desc[UR12][R6.64] ;  /* 0x0000000c060c7981 */ /* 0x002162000c1e1900 */
[----:B---3--:R-:W-:Y:S01]  /*00a0*/  LEA.HI R8, R4, R4, RZ, 0x1 ;  /* 0x0000000404087211 */ /* 0x008fe200078f08ff */
[----:B------:R-:W-:Y:S03]  /*00b0*/  BSSY.RECONVERGENT B0, `(.L_x_19) ;  /* 0x0000012000007945 */ /* 0x000fe60003800200 */
[----:B------:R-:W-:-:S05]  /*00c0*/  SHF.R.S32.HI R9, RZ, 0x1, R8 ;  /* 0x00000001ff097819 */ /* 0x000fca0000011408 */
[----:B------:R-:W-:-:S05]  /*00d0*/  IMAD.IADD R11, R14, 0x1, -R9 ;  /* 0x000000010e0b7824 */ /* 0x000fca00078e0a09 */
[----:B------:R-:W-:-:S13]  /*00e0*/  ISETP.GE.U32.AND P0, PT, R0, R11, PT ;  /* 0x0000000b0000720c */ /* 0x000fda0003f06070 */
[----:B0-----:R-:W-:Y:S05]  /*00f0*/  @!P0 BRA `(.L_x_20) ;  /* 0x0000000000348947 */ /* 0x001fea0003800000 */
[----:B------:R-:W-:Y:S02]  /*0100*/  IMAD R7, R14, R13, -R14 ;  /* 0x0000000d0e077224 */ /* 0x000fe400078e0a0e */
[----:B------:R-:W-:Y:S02]  /*0110*/  HFMA2 R8, -RZ, RZ, 0, 0 ;  /* 0x00000000ff087431 */ /* 0x000fe400000001ff */
[----:B------:R-:W-:-:S05]  /*0120*/  IMAD.IADD R11, R7, 0x1, R0 ;  /* 0x00000001070b7824 */ /* 0x000fca00078e0200 */
[----:B------:R-:W-:-:S13]  /*0130*/  ISETP.GE.AND P0, PT, R11, RZ, PT ;  /* 0x000000ff0b00720c */ /* 0x000fda0003f06270 */
[----:B------:R-:W0:Y:S02]  /*0140*/  @P0 LDC.64 R6, c[0x0][0x380] ;  /* 0x0000e000ff060b82 */ /* 0x000e240000000a00 */
[----:B0-----:R-:W-:-:S05]  /*0150*/  @P0 IMAD.WIDE.U32 R6, R11, 0x4, R6 ;  /* 0x000000040b060825 */ /* 0x001fca00078e0006 */
[----:B------:R-:W2:Y:S01]  /*0160*/  @P0 LDG.E R8, desc[UR12][R6.64] ;  /* 0x0000000c06080981 */ /* 0x000ea2000c1e1900 */
[----:B------:R-:W0:Y:S01]  /*0170*/  S2UR UR5, SR_CgaCtaId ;  /* 0x00000000000579c3 */ /* 0x000e220000008800 */
[----:B------:R-:W-:Y:S01]  /*0180*/  UMOV UR4, 0x400 ;  /* 0x0000040000047882 */ /* 0x000fe20000000000 */
[----:B------:R-:W-:Y:S01]  /*0190*/  IADD3 R10, PT, PT, R9, R0, -R14 ;  /* 0x00000000090a7210 */ /* 0x000fe20007ffe80e */
[----:B0-----:R-:W-:-:S06]  /*01a0*/  ULEA UR4, UR5, UR4, 0x18 ;  /* 0x0000000405047291 */ /* 0x001fcc000f8ec0ff */
[----:B------:R-:W-:-:S05]  /*01b0*/  LEA R11, R10, UR4, 0x2 ;  /* 0x000000040a0b7c11 */ /* 0x000fca000f8e10ff */
[----:B--2---:R0:W-:Y:S02]  /*01c0*/  STS [R11], R8 ;  /* 0x000000080b007388 */ /* 0x0041e40000000800 */
.L_x_20:
[----:B------:R-:W-:Y:S05]  /*01d0*/  BSYNC.RECONVERGENT B0 ;  /* 0x0000000000007941 */ /* 0x000fea0003800200 */
.L_x_19:
[----:B------:R-:W1:Y:S01]  /*01e0*/  S2UR UR5, SR_CgaCtaId ;  /* 0x00000000000579c3 */ /* 0x000e620000008800 */
[----:B------:R-:W-:Y:S01]  /*01f0*/  UMOV UR4, 0x400 ;  /* 0x0000040000047882 */ /* 0x000fe20000000000 */
[----:B------:R-:W-:Y:S01]  /*0200*/  IMAD.IADD R6, R9, 0x1, R0 ;  /* 0x0000000109067824 */ /* 0x000fe200078e0200 */
[----:B------:R-:W-:Y:S01]  /*0210*/  ISETP.GE.U32.AND P0, PT, R0, R9, PT ;  /* 0x000000090000720c */ /* 0x000fe20003f06070 */
[----:B------:R-:W-:Y:S01]  /*0220*/  BSSY.RECONVERGENT B0, `(.L_x_21) ;  /* 0x0000010000007945 */ /* 0x000fe20003800200 */
[----:B-1----:R-:W-:-:S06]  /*0230*/  ULEA UR4, UR5, UR4, 0x18 ;  /* 0x0000000405047291 */ /* 0x002fcc000f8ec0ff */
[----:B------:R-:W-:-:S05]  /*0240*/  LEA R7, R6, UR4, 0x2 ;  /* 0x0000000406077c11 */ /* 0x000fca000f8e10ff */
[----:B-----5:R1:W-:Y:S01]  /*0250*/  STS [R7], R12 ;  /* 0x0000000c07007388 */ /* 0x0203e20000000800 */
[----:B------:R-:W-:Y:S05]  /*0260*/  @P0 BRA `(.L_x_22) ;  /* 0x00000000002c0947 */ /* 0x000fea0003800000 */
[----:B------:R-:W2:Y:S01]  /*0270*/  LDCU UR5, c[0x0][0x394] ;  /* 0x00007280ff0577ac */ /* 0x000ea20008000800 */
[----:B------:R-:W-:Y:S01]  /*0280*/  IADD3 R9, PT, PT, R5, R14, RZ ;  /* 0x0000000e05097210 */ /* 0x000fe20007ffe0ff */
[----:B------:R-:W-:Y:S01]  /*0290*/  BSSY.RECONVERGENT B1, `(.L_x_23) ;  /* 0x0000007000017945 */ /* 0x000fe20003800200 */
[----:B-1----:R-:W-:Y:S01]  /*02a0*/  IMAD R7, R14, 0x4, R7 ;  /* 0x000000040e077824 */ /* 0x002fe200078e0207 */
[----:B------:R-:W-:Y:S02]  /*02b0*/  MOV R6, RZ ;  /* 0x000000ff00067202 */ /* 0x000fe40000000f00 */
[----:B--2---:R-:W-:-:S13]  /*02c0*/  ISETP.GE.AND P0, PT, R9, UR5, PT ;  /* 0x0000000509007c0c */ /* 0x004fda000bf06270 */
[----:B------:R-:W-:Y:S05]  /*02d0*/  @P0 BRA `(.L_x_24) ;  /* 0x0000000000080947 */ /* 0x000fea0003800000 */
[----:B------:R-:W-:-:S05]  /*02e0*/  IMAD.WIDE R2, R9, 0x4, R2 ;  /* 0x0000000409027825 */ /* 0x000fca00078e0202 */
[----:B------:R1:W5:Y:S02]  /*02f0*/  LDG.E R6, desc[UR12][R2.64] ;  /* 0x0000000c02067981 */ /* 0x000364000c1e1900 */
.L_x_24:
[----:B------:R-:W-:Y:S05]  /*0300*/  BSYNC.RECONVERGENT B1 ;  /* 0x0000000000017941 */ /* 0x000fea0003800200 */
.L_x_23:
[----:B-----5:R2:W-:Y:S02]  /*0310*/  STS [R7], R6 ;  /* 0x0000000607007388 */ /* 0x0205e40000000800 */
.L_x_22:
[----:B------:R-:W-:Y:S05]  /*0320*/  BSYNC.RECONVERGENT B0 ;  /* 0x0000000000007941 */ /* 0x000fea0003800200 */
.L_x_21:
[----:B------:R-:W-:Y:S01]  /*0330*/  BAR.SYNC.DEFER_BLOCKING 0x0 ;  /* 0x0000000000007b1d */ /* 0x000fe20000010000 */
[----:B------:R-:W-:Y:S01]  /*0340*/  ISETP.GE.AND P0, PT, R4, 0x1, PT ;  /* 0x000000010400780c */ /* 0x000fe20003f06270 */
[----:B-12---:R-:W-:-:S12]  /*0350*/  IMAD.MOV.U32 R7, RZ, RZ, RZ ;  /* 0x000000ffff077224 */ /* 0x006fd800078e00ff */
[----:B------:R-:W-:Y:S05]  /*0360*/  @!P0 BRA `(.L_x_25) ;  /* 0x0000000400308947 */ /* 0x000fea0003800000 */
[C---:B------:R-:W-:Y:S01]  /*0370*/  ISETP.GE.U32.AND P1, PT, R4.reuse, 0x8, PT ;  /* 0x000000080400780c */ /* 0x040fe20003f26070 */
[----:B------:R-:W-:Y:S01]  /*0380*/  HFMA2 R7, -RZ, RZ, 0, 0 ;  /* 0x00000000ff077431 */ /* 0x000fe200000001ff */
[----:B------:R-:W-:Y:S01]  /*0390*/  LOP3.LUT R10, R4, 0x7, RZ, 0xc0, !PT ;  /* 0x00000007040a7812 */ /* 0x000fe200078ec0ff */
[----:B------:R-:W-:-:S03]  /*03a0*/  IMAD.MOV.U32 R3, RZ, RZ, RZ ;  /* 0x000000ffff037224 */ /* 0x000fc600078e00ff */
[----:B------:R-:W-:-:S07]  /*03b0*/  ISETP.NE.AND P0, PT, R10, RZ, PT ;  /* 0x000000ff0a00720c */ /* 0x000fce0003f05270 */
[----:B------:R-:W-:Y:S06]  /*03c0*/  @!P1 BRA `(.L_x_26) ;  /* 0x00000000007c9947 */ /* 0x000fec0003800000 */
[----:B------:R-:W-:Y:S01]  /*03d0*/  LEA R2, R0, UR4, 0x2 ;  /* 0x0000000400027c11 */ /* 0x000fe2000f8e10ff */
[----:B------:R-:W-:Y:S01]  /*03e0*/  UMOV UR5, 0x10 ;  /* 0x0000001000057882 */ /* 0x000fe20000000000 */
[----:B------:R-:W-:Y:S02]  /*03f0*/  LOP3.LUT R3, R4, 0x7ffffff8, RZ, 0xc0, !PT ;  /* 0x7ffffff804037812 */ /* 0x000fe400078ec0ff */
[----:B------:R-:W-:Y:S01]  /*0400*/  MOV R7, RZ ;  /* 0x000000ff00077202 */ /* 0x000fe20000000f00 */
[----:B------:R-:W-:Y:S01]  /*0410*/  VIADD R6, R2, 0x10 ;  /* 0x0000001002067836 */ /* 0x000fe20000000000 */
[----:B------:R-:W-:-:S07]  /*0420*/  IADD3 R2, PT, PT, -R3, RZ, RZ ;  /* 0x000000ff03027210 */ /* 0x000fce0007ffe1ff */
.L_x_27:
[----:B0-----:R-:W0:Y:S01]  /*0430*/  LDS R8, [R6+-0x10] ;  /* 0xfffff00006087984 */ /* 0x001e220000000800 */
[----:B------:R-:W0:Y:S01]  /*0440*/  LDCU.64 UR6, c[0x3][UR5+-0x10] ;  /* 0x00fffe00050677ac */ /* 0x000e220008000a00 */
[----:B------:R-:W-:Y:S02]  /*0450*/  VIADD R2, R2, 0x8 ;  /* 0x0000000802027836 */ /* 0x000fe40000000000 */
[----:B------:R-:W1:Y:S01]  /*0460*/  LDS R9, [R6+-0xc] ;  /* 0xfffff40006097984 */ /* 0x000e620000000800 */
[----:B------:R-:W2:Y:S02]  /*0470*/  LDCU.64 UR8, c[0x3][UR5+-0x8] ;  /* 0x00ffff00050877ac */ /* 0x000ea40008000a00 */
[----:B------:R-:W-:Y:S01]  /*0480*/  ISETP.NE.AND P1, PT, R2, RZ, PT ;  /* 0x000000ff0200720c */ /* 0x000fe20003f25270 */
[----:B------:R-:W2:Y:S01]  /*0490*/  LDS R11, [R6+-0x8] ;  /* 0xfffff800060b7984 */ /* 0x000ea20000000800 */
[----:B------:R-:W3:Y:S03]  /*04a0*/  LDCU.64 UR10, c[0x3][UR5] ;  /* 0x00c00000050a77ac */ /* 0x000ee60008000a00 */
[----:B------:R-:W4:Y:S04]  /*04b0*/  LDS R13, [R6+-0x4] ;  /* 0xfffffc00060d7984 */ /* 0x000f280000000800 */
[----:B------:R-:W3:Y:S04]  /*04c0*/  LDS R15, [R6] ;  /* 0x00000000060f7984 */ /* 0x000ee80000000800 */
[----:B------:R-:W5:Y:S04]  /*04d0*/  LDS R17, [R6+0x4] ;  /* 0x0000040006117984 */ /* 0x000f680000000800 */
[----:B------:R-:W5:Y:S04]  /*04e0*/  LDS R19, [R6+0x8] ;  /* 0x0000080006137984 */ /* 0x000f680000000800 */
[----:B------:R0:W5:Y:S02]  /*04f0*/  LDS R21, [R6+0xc] ;  /* 0x00000c0006157984 */ /* 0x0001640000000800 */
[----:B0-----:R-:W-:Y:S01]  /*0500*/  IADD3 R6, PT, PT, R6, 0x20, RZ ;  /* 0x0000002006067810 */ /* 0x001fe20007ffe0ff */
[----:B------:R-:W-:-:S04]  /*0510*/  FFMA R8, R8, UR6, R7 ;  /* 0x0000000608087c23 */ /* 0x000fc80008000007 */
[----:B-1----:R-:W-:Y:S01]  /*0520*/  FFMA R8, R9, UR7, R8 ;  /* 0x0000000709087c23 */ /* 0x002fe20008000008 */
[----:B------:R-:W0:Y:S03]  /*0530*/  LDCU.64 UR6, c[0x3][UR5+0x8] ;  /* 0x00c00100050677ac */ /* 0x000e260008000a00 */
[----:B--2---:R-:W-:Y:S01]  /*0540*/  FFMA R8, R11, UR8, R8 ;  /* 0x000000080b087c23 */ /* 0x004fe20008000008 */
[----:B------:R-:W-:-:S03]  /*0550*/  UIADD3 UR5, UPT, UPT, UR5, 0x20, URZ ;  /* 0x0000002005057890 */ /* 0x000fc6000fffe0ff */
[----:B----4-:R-:W-:-:S04]  /*0560*/  FFMA R8, R13, UR9, R8 ;  /* 0x000000090d087c23 */ /* 0x010fc80008000008 */
[----:B---3--:R-:W-:-:S04]  /*0570*/  FFMA R8, R15, UR10, R8 ;  /* 0x0000000a0f087c23 */ /* 0x008fc80008000008 */
[----:B-----5:R-:W-:-:S04]  /*0580*/  FFMA R8, R17, UR11, R8 ;  /* 0x0000000b11087c23 */ /* 0x020fc80008000008 */
[----:B0-----:R-:W-:-:S04]  /*0590*/  FFMA R8, R19, UR6, R8 ;  /* 0x0000000613087c23 */ /* 0x001fc80008000008 */
[----:B------:R-:W-:Y:S01]  /*05a0*/  FFMA R7, R21, UR7, R8 ;  /* 0x0000000715077c23 */ /* 0x000fe20008000008 */
[----:B------:R-:W-:Y:S06]  /*05b0*/  @P1 BRA `(.L_x_27) ;  /* 0xfffffffc009c1947 */ /* 0x000fec000383ffff */
.L_x_26:
[----:B------:R-:W-:Y:S05]  /*05c0*/  @!P0 BRA `(.L_x_25) ;  /* 0x0000000000988947 */ /* 0x000fea0003800000 */
[----:B------:R-:W-:Y:S02]  /*05d0*/  ISETP.GE.U32.AND P0, PT, R10, 0x4, PT ;  /* 0x000000040a00780c */ /* 0x000fe40003f06070 */
[----:B------:R-:W-:-:S04]  /*05e0*/  LOP3.LUT R16, R4, 0x3, RZ, 0xc0, !PT ;  /* 0x0000000304107812 */ /* 0x000fc800078ec0ff */
[----:B------:R-:W-:-:S07]  /*05f0*/  ISETP.NE.AND P1, PT, R16, RZ, PT ;  /* 0x000000ff1000720c */ /* 0x000fce0003f25270 */
[----:B------:R-:W-:Y:S06]  /*0600*/  @!P0 BRA `(.L_x_28) ;  /* 0x0000000000388947 */ /* 0x000fec0003800000 */
[C---:B------:R-:W-:Y:S01]  /*0610*/  IMAD.IADD R2, R3.reuse, 0x1, R0 ;  /* 0x0000000103027824 */ /* 0x040fe200078e0200 */
[C---:B------:R-:W-:Y:S01]  /*0620*/  SHF.L.U32 R10, R3.reuse, 0x2, RZ ;  /* 0x00000002030a7819 */ /* 0x040fe200000006ff */
[----:B------:R-:W-:-:S03]  /*0630*/  VIADD R3, R3, 0x4 ;  /* 0x0000000403037836 */ /* 0x000fc60000000000 */
[----:B------:R-:W-:Y:S01]  /*0640*/  LEA R2, R2, UR4, 0x2 ;  /* 0x0000000402027c11 */ /* 0x000fe2000f8e10ff */
[----:B------:R-:W1:Y:S04]  /*0650*/  LDC.64 R12, c[0x3][R10] ;  /* 0x00c000000a0c7b82 */ /* 0x000e680000000a00 */
[----:B------:R-:W1:Y:S04]  /*0660*/  LDS R6, [R2] ;  /* 0x0000000002067984 */ /* 0x000e680000000800 */
[----:B0-----:R-:W0:Y:S01]  /*0670*/  LDS R11, [R2+0x4] ;  /* 0x00000400020b7984 */ /* 0x001e220000000800 */
[----:B------:R-:W2:Y:S03]  /*0680*/  LDC.64 R8, c[0x3][R10+0x8] ;  /* 0x00c002000a087b82 */ /* 0x000ea60000000a00 */
[----:B------:R-:W2:Y:S04]  /*0690*/  LDS R14, [R2+0x8] ;  /* 0x00000800020e7984 */ /* 0x000ea80000000800 */
[----:B------:R-:W3:Y:S01]  /*06a0*/  LDS R15, [R2+0xc] ;  /* 0x00000c00020f7984 */ /* 0x000ee20000000800 */
[----:B-1----:R-:W-:-:S04]  /*06b0*/  FFMA R6, R6, R12, R7 ;  /* 0x0000000c06067223 */ /* 0x002fc80000000007 */
[----:B0-----:R-:W-:-:S04]  /*06c0*/  FFMA R11, R11, R13, R6 ;  /* 0x0000000d0b0b7223 */ /* 0x001fc80000000006 */
[----:B--2---:R-:W-:-:S04]  /*06d0*/  FFMA R8, R14, R8, R11 ;  /* 0x000000080e087223 */ /* 0x004fc8000000000b */
[----:B---3--:R-:W-:-:S07]  /*06e0*/  FFMA R7, R15, R9, R8 ;  /* 0x000000090f077223 */ /* 0x008fce0000000008 */
.L_x_28:
[----:B------:R-:W-:Y:S05]  /*06f0*/  @!P1 BRA `(.L_x_25) ;  /* 0x00000000004c9947 */ /* 0x000fea0003800000 */
[----:B------:R-:W-:Y:S02]  /*0700*/  ISETP.NE.AND P0, PT, R16, 0x1, PT ;  /* 0x000000011000780c */ /* 0x000fe40003f05270 */
[----:B------:R-:W-:-:S04]  /*0710*/  LOP3.LUT R4, R4, 0x1, RZ, 0xc0, !PT ;  /* 0x0000000104047812 */ /* 0x000fc800078ec0ff */
[----:B------:R-:W-:-:S07]  /*0720*/  ISETP.NE.U32.AND P1, PT, R4, 0x1, PT ;  /* 0x000000010400780c */ /* 0x000fce0003f25070 */
[----:B------:R-:W-:Y:S06]  /*0730*/  @!P0 BRA `(.L_x_29) ;  /* 0x0000000000248947 */ /* 0x000fec0003800000 */
[C---:B------:R-:W-:Y:S01]  /*0740*/  IADD3 R2, PT, PT, R3.reuse, R0, RZ ;  /* 0x0000000003027210 */ /* 0x040fe20007ffe0ff */
[C---:B------:R-:W-:Y:S01]  /*0750*/  IMAD.SHL.U32 R6, R3.reuse, 0x4, RZ ;  /* 0x0000000403067824 */ /* 0x040fe200078e00ff */
[----:B------:R-:W-:Y:S02]  /*0760*/  IADD3 R3, PT, PT, R3, 0x2, RZ ;  /* 0x0000000203037810 */ /* 0x000fe40007ffe0ff */
[----:B------:R-:W-:Y:S01]  /*0770*/  LEA R2, R2, UR4, 0x2 ;  /* 0x0000000402027c11 */ /* 0x000fe2000f8e10ff */
[----:B0-----:R-:W0:Y:S04]  /*0780*/  LDC.64 R8, c[0x3][R6] ;  /* 0x00c0000006087b82 */ /* 0x001e280000000a00 */
[----:B------:R-:W0:Y:S04]  /*0790*/  LDS R4, [R2] ;  /* 0x0000000002047984 */ /* 0x000e280000000800 */
[----:B------:R-:W1:Y:S01]  /*07a0*/  LDS R11, [R2+0x4] ;  /* 0x00000400020b7984 */ /* 0x000e620000000800 */
[----:B0-----:R-:W-:-:S04]  /*07b0*/  FFMA R4, R4, R8, R7 ;  /* 0x0000000804047223 */ /* 0x001fc80000000007 */
[----:B-1----:R-:W-:-:S07]  /*07c0*/  FFMA R7, R11, R9, R4 ;  /* 0x000000090b077223 */ /* 0x002fce0000000004 */
.L_x_29:
[----:B------:R-:W-:Y:S01]  /*07d0*/  @!P1 IMAD.IADD R0, R0, 0x1, R3 ;  /* 0x0000000100009824 */ /* 0x000fe200078e0203 */
[----:B------:R-:W-:-:S04]  /*07e0*/  @!P1 SHF.L.U32 R3, R3, 0x2, RZ ;  /* 0x0000000203039819 */ /* 0x000fc800000006ff */
[----:B------:R-:W-:Y:S02]  /*07f0*/  @!P1 LEA R0, R0, UR4, 0x2 ;  /* 0x0000000400009c11 */ /* 0x000fe4000f8e10ff */
[----:B------:R-:W1:Y:S04]  /*0800*/  @!P1 LDC R3, c[0x3][R3] ;  /* 0x00c0000003039b82 */ /* 0x000e680000000800 */
[----:B------:R-:W1:Y:S02]  /*0810*/  @!P1 LDS R0, [R0] ;  /* 0x0000000000009984 */ /* 0x000e640000000800 */
[----:B-1----:R-:W-:-:S07]  /*0820*/  @!P1 FFMA R7, R0, R3, R7 ;  /* 0x0000000300079223 */ /* 0x002fce0000000007 */
.L_x_25:
[----:B------:R-:W1:Y:S02]  /*0830*/  LDC.64 R2, c[0x0][0x388] ;  /* 0x0000e200ff027b82 */ /* 0x000e640000000a00 */
[----:B-1----:R-:W-:-:S05]  /*0840*/  IMAD.WIDE.U32 R2, R5, 0x4, R2 ;  /* 0x0000000405027825 */ /* 0x002fca00078e0002 */
[----:B------:R-:W-:Y:S01]  /*0850*/  STG.E desc[UR12][R2.64], R7 ;  /* 0x0000000702007986 */ /* 0x000fe2000c10190c */
[----:B------:R-:W-:Y:S05]  /*0860*/  EXIT ;  /* 0x000000000000794d */ /* 0x000fea0003800000 */
.L_x_30:
        /* <DEDUP_REMOVED lines=9> */
.L_x_46:


//--------------------- .text._Z16conv1d_kernel_v1PKfPfii --------------------------
	.section	.text._Z16conv1d_kernel_v1PKfPfii,"ax",@progbits
	.align	128
        .global         _Z16conv1d_kernel_v1PKfPfii
        .type           _Z16conv1d_kernel_v1PKfPfii,@function
        .size           _Z16conv1d_kernel_v1PKfPfii,(.L_x_47 - _Z16conv1d_kernel_v1PKfPfii)
        .other          _Z16conv1d_kernel_v1PKfPfii,@"STO_CUDA_ENTRY STV_DEFAULT"
_Z16conv1d_kernel_v1PKfPfii:
.text._Z16conv1d_kernel_v1PKfPfii:
[----:B------:R-:W-:Y:S01]  /*0000*/  LDC R1, c[0x0][0x37c] ;  /* 0x0000df00ff017b82 */ /* 0x000fe20000000800 */
[----:B------:R-:W0:Y:S01]  /*0010*/  S2R R2, SR_CTAID.X ;  /* 0x0000000000027919 */ /* 0x000e220000002500 */
[----:B------:R-:W0:Y:S01]  /*0020*/  LDCU UR4, c[0x0][0x360] ;  /* 0x00006c00ff0477ac */ /* 0x000e220008000800 */
[----:B------:R-:W0:Y:S01]  /*0030*/  S2R R3, SR_TID.X ;  /* 0x0000000000037919 */ /* 0x000e220000002100 */
[----:B------:R-:W1:Y:S01]  /*0040*/  LDCU UR5, c[0x0][0x394] ;  /* 0x00007280ff0577ac */ /* 0x000e620008000800 */
[----:B0-----:R-:W-:-:S05]  /*0050*/  IMAD R2, R2, UR4, R3 ;  /* 0x0000000402027c24 */ /* 0x001fca000f8e0203 */
[----:B-1----:R-:W-:-:S13]  /*0060*/  ISETP.GE.U32.AND P0, PT, R2, UR5, PT ;  /* 0x0000000502007c0c */ /* 0x002fda000bf06070 */
[----:B------:R-:W-:Y:S05]  /*0070*/  @P0 EXIT ;  /* 0x000000000000094d */ /* 0x000fea0003800000 */
[----:B------:R-:W0:Y:S01]  /*0080*/  LDCU UR6, c[0x0][0x390] ;  /* 0x00007200ff0677ac */ /* 0x000e220008000800 */
[----:B------:R-:W-:Y:S01]  /*0090*/  HFMA2 R0, -RZ, RZ, 0, 0 ;  /* 0x00000000ff007431 */ /* 0x000fe200000001ff */
[----:B------:R-:W1:Y:S01]  /*00a0*/  LDCU.64 UR8, c[0x0][0x358] ;  /* 0x00006b00ff0877ac */ /* 0x000e620008000a00 */
[----:B0-----:R-:W-:-:S09]  /*00b0*/  UISETP.GE.AND UP0, UPT, UR6, 0x1, UPT ;  /* 0x000000010600788c */ /* 0x001fd2000bf06270 */
[----:B-1----:R-:W-:Y:S05]  /*00c0*/  BRA.U !UP0, `(.L_x_31) ;  /* 0x0000000908787547 */ /* 0x002fea000b800000 */
[----:B------:R-:W-:Y:S01]  /*00d0*/  UISETP.GE.U32.AND UP0, UPT, UR6, 0x8, UPT ;  /* 0x000000080600788c */ /* 0x000fe2000bf06070 */
[----:B------:R-:W-:Y:S01]  /*00e0*/  MOV R0, RZ ;  /* 0x000000ff00007202 */ /* 0x000fe20000000f00 */
[----:B------:R-:W-:Y:S01]  /*00f0*/  ULEA.HI UR4, UR6, UR6, URZ, 0x1 ;  /* 0x0000000606047291 */ /* 0x000fe2000f8f08ff */
[----:B------:R-:W-:Y:S01]  /*0100*/  IMAD.MOV.U32 R3, RZ, RZ, RZ ;  /* 0x000000ffff037224 */ /* 0x000fe200078e00ff */
[----:B------:R-:W-:Y:S02]  /*0110*/  ULOP3.LUT UR7, UR6, 0x7, URZ, 0xc0, !UPT ;  /* 0x0000000706077892 */ /* 0x000fe4000f8ec0ff */
[----:B------:R-:W-:Y:S02]  /*0120*/  USHF.R.S32.HI UR4, URZ, 0x1, UR4 ;  /* 0x00000001ff047899 */ /* 0x000fe40008011404 */
[----:B------:R-:W-:-:S04]  /*0130*/  UISETP.NE.AND UP1, UPT, UR7, URZ, UPT ;  /* 0x000000ff0700728c */ /* 0x000fc8000bf25270 */
[----:B------:R-:W-:Y:S01]  /*0140*/  IADD3 R4, PT, PT, R2, -UR4, RZ ;  /* 0x8000000402047c10 */ /* 0x000fe2000fffe0ff */
[----:B------:R-:W-:Y:S06]  /*0150*/  BRA.U !UP0, `(.L_x_32) ;  /* 0x0000000508247547 */ /* 0x000fec000b800000 */
[----:B------:R-:W-:Y:S01]  /*0160*/  ULOP3.LUT UR4, UR6, 0x7ffffff8, URZ, 0xc0, !UPT ;  /* 0x7ffffff806047892 */ /* 0x000fe2000f8ec0ff */
[----:B------:R-:W-:Y:S01]  /*0170*/  IMAD.MOV.U32 R0, RZ, RZ, RZ ;  /* 0x000000ffff007224 */ /* 0x000fe200078e00ff */
[----:B------:R-:W-:Y:S01]  /*0180*/  MOV R7, RZ ;  /* 0x000000ff00077202 */ /* 0x000fe20000000f00 */
[----:B------:R-:W0:Y:S03]  /*0190*/  LDCU UR5, c[0x0][0x394] ;  /* 0x00007280ff0577ac */ /* 0x000e260008000800 */
[----:B------:R-:W-:-:S07]  /*01a0*/  IMAD.U32 R3, RZ, RZ, UR4 ;  /* 0x00000004ff037e24 */ /* 0x000fce000f8e00ff */
.L_x_33:
[----:B------:R-:W-:-:S04]  /*01b0*/  IADD3 R25, PT, PT, R4, R7, RZ ;  /* 0x0000000704197210 */ /* 0x000fc80007ffe0ff */
[----:B0-----:R-:W-:-:S04]  /*01c0*/  ISETP.GE.AND P6, PT, R25, UR5, PT ;  /* 0x0000000519007c0c */ /* 0x001fc8000bfc6270 */
[----:B------:R-:W-:-:S13]  /*01d0*/  ISETP.LT.OR P6, PT, R25, RZ, P6 ;  /* 0x000000ff1900720c */ /* 0x000fda00037c1670 */
[----:B------:R-:W0:Y:S02]  /*01e0*/  @!P6 LDC.64 R8, c[0x0][0x380] ;  /* 0x0000e000ff08eb82 */ /* 0x000e240000000a00 */
[----:B0-----:R-:W-:-:S05]  /*01f0*/  @!P6 IMAD.WIDE.U32 R8, R25, 0x4, R8 ;  /* 0x000000041908e825 */ /* 0x001fca00078e0008 */
[----:B------:R0:W2:Y:S01]  /*0200*/  @!P6 LDG.E R11, desc[UR8][R8.64] ;  /* 0x00000008080be981 */ /* 0x0000a2000c1e1900 */
[----:B------:R-:W-:Y:S01]  /*0210*/  VIADD R15, R25, 0x1 ;  /* 0x00000001190f7836 */ /* 0x000fe20000000000 */
[----:B------:R-:W-:Y:S01]  /*0220*/  SHF.L.U32 R5, R7, 0x2, RZ ;  /* 0x0000000207057819 */ /* 0x000fe200000006ff */
[C---:B------:R-:W-:Y:S01]  /*0230*/  VIADD R29, R25.reuse, 0x2 ;  /* 0x00000002191d7836 */ /* 0x040fe20000000000 */
[C---:B------:R-:W-:Y:S01]  /*0240*/  IADD3 R27, PT, PT, R25.reuse, 0x3, RZ ;  /* 0x00000003191b7810 */ /* 0x040fe20007ffe0ff */
[----:B------:R-:W-:Y:S01]  /*0250*/  VIADD R6, R25, 0x4 ;  /* 0x0000000419067836 */ /* 0x000fe20000000000 */
[----:B------:R-:W-:Y:S01]  /*0260*/  ISETP.GE.AND P0, PT, R15, UR5, PT ;  /* 0x000000050f007c0c */ /* 0x000fe2000bf06270 */
[----:B------:R-:W2:Y:S01]  /*0270*/  @!P6 LDC R10, c[0x3][R5] ;  /* 0x00c00000050aeb82 */ /* 0x000ea20000000800 */
[----:B------:R-:W-:Y:S02]  /*0280*/  ISETP.GE.AND P1, PT, R29, UR5, PT ;  /* 0x000000051d007c0c */ /* 0x000fe4000bf26270 */
[----:B------:R-:W-:Y:S01]  /*0290*/  ISETP.LT.OR P0, PT, R15, RZ, P0 ;  /* 0x000000ff0f00720c */ /* 0x000fe20000701670 */
[----:B0-----:R-:W-:Y:S01]  /*02a0*/  VIADD R9, R25, 0x6 ;  /* 0x0000000619097836 */ /* 0x001fe20000000000 */
[----:B------:R-:W-:-:S02]  /*02b0*/  ISETP.GE.AND P2, PT, R27, UR5, PT ;  /* 0x000000051b007c0c */ /* 0x000fc4000bf46270 */
[----:B------:R-:W-:Y:S02]  /*02c0*/  ISETP.LT.OR P1, PT, R29, RZ, P1 ;  /* 0x000000ff1d00720c */ /* 0x000fe40000f21670 */
[----:B------:R-:W-:Y:S02]  /*02d0*/  IADD3 R8, PT, PT, R25, 0x5, RZ ;  /* 0x0000000519087810 */ /* 0x000fe40007ffe0ff */
[----:B------:R-:W-:Y:S02]  /*02e0*/  ISETP.GE.AND P3, PT, R6, UR5, PT ;  /* 0x0000000506007c0c */ /* 0x000fe4000bf66270 */
[----:B------:R-:W-:Y:S02]  /*02f0*/  ISETP.LT.OR P2, PT, R27, RZ, P2 ;  /* 0x000000ff1b00720c */ /* 0x000fe40001741670 */
[----:B------:R-:W-:Y:S01]  /*0300*/  ISETP.GE.AND P5, PT, R8, UR5, PT ;  /* 0x0000000508007c0c */ /* 0x000fe2000bfa6270 */
[----:B------:R-:W0:Y:S01]  /*0310*/  @!P0 LDC.64 R22, c[0x0][0x380] ;  /* 0x0000e000ff168b82 */ /* 0x000e220000000a00 */
[----:B------:R-:W-:-:S02]  /*0320*/  ISETP.LT.OR P3, PT, R6, RZ, P3 ;  /* 0x000000ff0600720c */ /* 0x000fc40001f61670 */
[----:B------:R-:W-:Y:S02]  /*0330*/  IADD3 R25, PT, PT, R25, 0x7, RZ ;  /* 0x0000000719197810 */ /* 0x000fe40007ffe0ff */
[C---:B------:R-:W-:Y:S02]  /*0340*/  ISETP.GE.AND P4, PT, R9.reuse, UR5, PT ;  /* 0x0000000509007c0c */ /* 0x040fe4000bf86270 */
[----:B------:R-:W-:Y:S01]  /*0350*/  ISETP.LT.OR P5, PT, R8, RZ, P5 ;  /* 0x000000ff0800720c */ /* 0x000fe20002fa1670 */
[----:B------:R-:W1:Y:S01]  /*0360*/  @!P1 LDC.64 R20, c[0x0][0x380] ;  /* 0x0000e000ff149b82 */ /* 0x000e620000000a00 */
[----:B------:R-:W-:-:S07]  /*0370*/  ISETP.LT.OR P4, PT, R9, RZ, P4 ;  /* 0x000000ff0900720c */ /* 0x000fce0002781670 */
[----:B------:R-:W3:Y:S08]  /*0380*/  @!P2 LDC.64 R18, c[0x0][0x380] ;  /* 0x0000e000ff12ab82 */ /* 0x000ef00000000a00 */
[----:B------:R-:W4:Y:S01]  /*0390*/  @!P5 LDC.64 R12, c[0x0][0x380] ;  /* 0x0000e000ff0cdb82 */ /* 0x000f220000000a00 */
[----:B0-----:R-:W-:-:S06]  /*03a0*/  @!P0 IMAD.WIDE.U32 R22, R15, 0x4, R22 ;  /* 0x000000040f168825 */ /* 0x001fcc00078e0016 */
[----:B------:R-:W5:Y:S01]  /*03b0*/  @!P0 LDG.E R23, desc[UR8][R22.64] ;  /* 0x0000000816178981 */ /* 0x000f62000c1e1900 */
[----:B------:R-:W0:Y:S01]  /*03c0*/  @!P4 LDC.64 R16, c[0x0][0x380] ;  /* 0x0000e000ff10cb82 */ /* 0x000e220000000a00 */
[----:B-1----:R-:W-:-:S06]  /*03d0*/  @!P1 IMAD.WIDE.U32 R20, R29, 0x4, R20 ;  /* 0x000000041d149825 */ /* 0x002fcc00078e0014 */
[----:B------:R-:W5:Y:S01]  /*03e0*/  @!P1 LDG.E R21, desc[UR8][R20.64] ;  /* 0x0000000814159981 */ /* 0x000f62000c1e1900 */
[----:B---3--:R-:W-:-:S06]  /*03f0*/  @!P2 IMAD.WIDE.U32 R18, R27, 0x4, R18 ;  /* 0x000000041b12a825 */ /* 0x008fcc00078e0012 */
[----:B------:R1:W3:Y:S01]  /*0400*/  @!P2 LDG.E R19, desc[UR8][R18.64] ;  /* 0x000000081213a981 */ /* 0x0002e2000c1e1900 */
[----:B----4-:R-:W-:-:S06]  /*0410*/  @!P5 IMAD.WIDE.U32 R12, R8, 0x4, R12 ;  /* 0x00000004080cd825 */ /* 0x010fcc00078e000c */
[----:B------:R-:W4:Y:S01]  /*0420*/  @!P5 LDG.E R13, desc[UR8][R12.64] ;  /* 0x000000080c0dd981 */ /* 0x000f22000c1e1900 */
[----:B0-----:R-:W-:-:S06]  /*0430*/  @!P4 IMAD.WIDE.U32 R16, R9, 0x4, R16 ;  /* 0x000000040910c825 */ /* 0x001fcc00078e0010 */
[----:B------:R-:W4:Y:S01]  /*0440*/  @!P4 LDG.E R17, desc[UR8][R16.64] ;  /* 0x000000081011c981 */ /* 0x000f22000c1e1900 */
[----:B--2---:R-:W-:Y:S01]  /*0450*/  @!P6 FFMA R0, R11, R10, R0 ;  /* 0x0000000a0b00e223 */ /* 0x004fe20000000000 */
[C---:B------:R-:W-:Y:S01]  /*0460*/  ISETP.GE.AND P6, PT, R25.reuse, UR5, PT ;  /* 0x0000000519007c0c */ /* 0x040fe2000bfc6270 */
[----:B------:R-:W0:Y:S03]  /*0470*/  @!P3 LDC.64 R10, c[0x0][0x380] ;  /* 0x0000e000ff0abb82 */ /* 0x000e260000000a00 */
[----:B------:R-:W-:-:S13]  /*0480*/  ISETP.LT.OR P6, PT, R25, RZ, P6 ;  /* 0x000000ff1900720c */ /* 0x000fda00037c1670 */
[----:B------:R-:W2:Y:S01]  /*0490*/  @!P6 LDC.64 R14, c[0x0][0x380] ;  /* 0x0000e000ff0eeb82 */ /* 0x000ea20000000a00 */
[----:B0-----:R-:W-:-:S06]  /*04a0*/  @!P3 IMAD.WIDE.U32 R10, R6, 0x4, R10 ;  /* 0x00000004060ab825 */ /* 0x001fcc00078e000a */
[----:B------:R0:W4:Y:S01]  /*04b0*/  @!P3 LDG.E R11, desc[UR8][R10.64] ;  /* 0x000000080a0bb981 */ /* 0x000122000c1e1900 */
[----:B--2---:R-:W-:-:S06]  /*04c0*/  @!P6 IMAD.WIDE.U32 R14, R25, 0x4, R14 ;  /* 0x00000004190ee825 */ /* 0x004fcc00078e000e */
[----:B------:R-:W2:Y:S01]  /*04d0*/  @!P6 LDG.E R15, desc[UR8][R14.64] ;  /* 0x000000080e0fe981 */ /* 0x000ea2000c1e1900 */
[----:B------:R-:W5:Y:S08]  /*04e0*/  @!P0 LDC R6, c[0x3][R5+0x4] ;  /* 0x00c0010005068b82 */ /* 0x000f700000000800 */
[----:B------:R-:W3:Y:S08]  /*04f0*/  @!P1 LDC R8, c[0x3][R5+0x8] ;  /* 0x00c0020005089b82 */ /* 0x000ef00000000800 */
[----:B------:R-:W3:Y:S08]  /*0500*/  @!P2 LDC R9, c[0x3][R5+0xc] ;  /* 0x00c003000509ab82 */ /* 0x000ef00000000800 */
[----:B-1----:R-:W4:Y:S01]  /*0510*/  @!P3 LDC R18, c[0x3][R5+0x10] ;  /* 0x00c004000512bb82 */ /* 0x002f220000000800 */
[----:B-----5:R-:W-:-:S07]  /*0520*/  @!P0 FFMA R0, R23, R6, R0 ;  /* 0x0000000617008223 */ /* 0x020fce0000000000 */
[----:B------:R-:W1:Y:S08]  /*0530*/  @!P5 LDC R20, c[0x3][R5+0x14] ;  /* 0x00c005000514db82 */ /* 0x000e700000000800 */
[----:B0-----:R-:W0:Y:S01]  /*0540*/  @!P4 LDC R10, c[0x3][R5+0x18] ;  /* 0x00c00600050acb82 */ /* 0x001e220000000800 */
[----:B---3--:R-:W-:Y:S01]  /*0550*/  @!P1 FFMA R0, R21, R8, R0 ;  /* 0x0000000815009223 */ /* 0x008fe20000000000 */
[----:B------:R-:W-:-:S06]  /*0560*/  VIADD R7, R7, 0x8 ;  /* 0x0000000807077836 */ /* 0x000fcc0000000000 */
[----:B------:R-:W2:Y:S01]  /*0570*/  @!P6 LDC R6, c[0x3][R5+0x1c] ;  /* 0x00c007000506eb82 */ /* 0x000ea20000000800 */
[----:B------:R-:W-:Y:S01]  /*0580*/  @!P2 FFMA R0, R19, R9, R0 ;  /* 0x000000091300a223 */ /* 0x000fe20000000000 */
[----:B------:R-:W-:-:S03]  /*0590*/  ISETP.NE.AND P0, PT, R7, R3, PT ;  /* 0x000000030700720c */ /* 0x000fc60003f05270 */
[----:B----4-:R-:W-:-:S04]  /*05a0*/  @!P3 FFMA R0, R11, R18, R0 ;  /* 0x000000120b00b223 */ /* 0x010fc80000000000 */
[----:B-1----:R-:W-:-:S04]  /*05b0*/  @!P5 FFMA R0, R13, R20, R0 ;  /* 0x000000140d00d223 */ /* 0x002fc80000000000 */
[----:B0-----:R-:W-:-:S04]  /*05c0*/  @!P4 FFMA R0, R17, R10, R0 ;  /* 0x0000000a1100c223 */ /* 0x001fc80000000000 */
[----:B--2---:R-:W-:Y:S01]  /*05d0*/  @!P6 FFMA R0, R15, R6, R0 ;  /* 0x000000060f00e223 */ /* 0x004fe20000000000 */
[----:B------:R-:W-:Y:S06]  /*05e0*/  @P0 BRA `(.L_x_33) ;  /* 0xfffffff800f00947 */ /* 0x000fec000383ffff */
.L_x_32:
[----:B------:R-:W-:Y:S05]  /*05f0*/  BRA.U !UP1, `(.L_x_31) ;  /* 0x00000005092c7547 */ /* 0x000fea000b800000 */
[----:B------:R-:W0:Y:S01]  /*0600*/  LDCU UR4, c[0x0][0x390] ;  /* 0x00007200ff0477ac */ /* 0x000e220008000800 */
[----:B------:R-:W-:Y:S02]  /*0610*/  UISETP.GE.U32.AND UP0, UPT, UR7, 0x4, UPT ;  /* 0x000000040700788c */ /* 0x000fe4000bf06070 */
[----:B0-----:R-:W-:-:S04]  /*0620*/  ULOP3.LUT UR6, UR4, 0x3, URZ, 0xc0, !UPT ;  /* 0x0000000304067892 */ /* 0x001fc8000f8ec0ff */
[----:B------:R-:W-:-:S03]  /*0630*/  UISETP.NE.AND UP1, UPT, UR6, URZ, UPT ;  /* 0x000000ff0600728c */ /* 0x000fc6000bf25270 */
[----:B------:R-:W-:Y:S08]  /*0640*/  BRA.U !UP0, `(.L_x_34) ;  /* 0x0000000108887547 */ /* 0x000ff0000b800000 */
[----:B------:R-:W-:-:S04]  /*0650*/  IADD3 R5, PT, PT, R4, R3, RZ ;  /* 0x0000000304057210 */ /* 0x000fc80007ffe0ff */
[C---:B------:R-:W-:Y:S01]  /*0660*/  ISETP.GE.AND P0, PT, R5.reuse, UR5, PT ;  /* 0x0000000505007c0c */ /* 0x040fe2000bf06270 */
[C---:B------:R-:W-:Y:S01]  /*0670*/  VIADD R15, R5.reuse, 0x1 ;  /* 0x00000001050f7836 */ /* 0x040fe20000000000 */
[C---:B------:R-:W-:Y:S01]  /*0680*/  IADD3 R17, PT, PT, R5.reuse, 0x2, RZ ;  /* 0x0000000205117810 */ /* 0x040fe20007ffe0ff */
[C---:B------:R-:W-:Y:S01]  /*0690*/  VIADD R19, R5.reuse, 0x3 ;  /* 0x0000000305137836 */ /* 0x040fe20000000000 */
[----:B------:R-:W-:Y:S02]  /*06a0*/  ISETP.LT.OR P0, PT, R5, RZ, P0 ;  /* 0x000000ff0500720c */ /* 0x000fe40000701670 */
[----:B------:R-:W-:Y:S02]  /*06b0*/  ISETP.GE.AND P1, PT, R15, UR5, PT ;  /* 0x000000050f007c0c */ /* 0x000fe4000bf26270 */
[----:B------:R-:W-:Y:S02]  /*06c0*/  ISETP.GE.AND P2, PT, R17, UR5, PT ;  /* 0x0000000511007c0c */ /* 0x000fe4000bf46270 */
[----:B------:R-:W-:-:S02]  /*06d0*/  ISETP.LT.OR P1, PT, R15, RZ, P1 ;  /* 0x000000ff0f00720c */ /* 0x000fc40000f21670 */
[----:B------:R-:W-:Y:S02]  /*06e0*/  ISETP.GE.AND P3, PT, R19, UR5, PT ;  /* 0x0000000513007c0c */ /* 0x000fe4000bf66270 */
[----:B------:R-:W-:Y:S02]  /*06f0*/  ISETP.LT.OR P2, PT, R17, RZ, P2 ;  /* 0x000000ff1100720c */ /* 0x000fe40001741670 */
[----:B------:R-:W-:Y:S01]  /*0700*/  ISETP.LT.OR P3, PT, R19, RZ, P3 ;  /* 0x000000ff1300720c */ /* 0x000fe20001f61670 */
[----:B------:R-:W0:Y:S08]  /*0710*/  @!P0 LDC.64 R10, c[0x0][0x380] ;  /* 0x0000e000ff0a8b82 */ /* 0x000e300000000a00 */
[----:B------:R-:W1:Y:S08]  /*0720*/  @!P1 LDC.64 R12, c[0x0][0x380] ;  /* 0x0000e000ff0c9b82 */ /* 0x000e700000000a00 */
[----:B------:R-:W2:Y:S08]  /*0730*/  @!P2 LDC.64 R8, c[0x0][0x380] ;  /* 0x0000e000ff08ab82 */ /* 0x000eb00000000a00 */
[----:B------:R-:W3:Y:S01]  /*0740*/  @!P3 LDC.64 R6, c[0x0][0x380] ;  /* 0x0000e000ff06bb82 */ /* 0x000ee20000000a00 */
[----:B0-----:R-:W-:-:S06]  /*0750*/  @!P0 IMAD.WIDE.U32 R10, R5, 0x4, R10 ;  /* 0x00000004050a8825 */ /* 0x001fcc00078e000a */
[----:B------:R-:W4:Y:S01]  /*0760*/  @!P0 LDG.E R11, desc[UR8][R10.64] ;  /* 0x000000080a0b8981 */ /* 0x000f22000c1e1900 */
[----:B-1----:R-:W-:-:S06]  /*0770*/  @!P1 IMAD.WIDE.U32 R12, R15, 0x4, R12 ;  /* 0x000000040f0c9825 */ /* 0x002fcc00078e000c */
[----:B------:R-:W5:Y:S01]  /*0780*/  @!P1 LDG.E R13, desc[UR8][R12.64] ;  /* 0x000000080c0d9981 */ /* 0x000f62000c1e1900 */
[----:B--2---:R-:W-:-:S06]  /*0790*/  @!P2 IMAD.WIDE.U32 R8, R17, 0x4, R8 ;  /* 0x000000041108a825 */ /* 0x004fcc00078e0008 */
[----:B------:R-:W2:Y:S01]  /*07a0*/  @!P2 LDG.E R9, desc[UR8][R8.64] ;  /* 0x000000080809a981 */ /* 0x000ea2000c1e1900 */
[----:B---3--:R-:W-:-:S06]  /*07b0*/  @!P3 IMAD.WIDE.U32 R6, R19, 0x4, R6 ;  /* 0x000000041306b825 */ /* 0x008fcc00078e0006 */
[----:B------:R-:W3:Y:S01]  /*07c0*/  @!P3 LDG.E R7, desc[UR8][R6.64] ;  /* 0x000000080607b981 */ /* 0x000ee2000c1e1900 */
[----:B------:R-:W-:-:S04]  /*07d0*/  SHF.L.U32 R5, R3, 0x2, RZ ;  /* 0x0000000203057819 */ /* 0x000fc800000006ff */
[----:B------:R-:W4:Y:S08]  /*07e0*/  @!P0 LDC R14, c[0x3][R5] ;  /* 0x00c00000050e8b82 */ /* 0x000f300000000800 */
[----:B------:R-:W5:Y:S08]  /*07f0*/  @!P1 LDC R15, c[0x3][R5+0x4] ;  /* 0x00c00100050f9b82 */ /* 0x000f700000000800 */
[----:B------:R-:W2:Y:S08]  /*0800*/  @!P2 LDC R16, c[0x3][R5+0x8] ;  /* 0x00c002000510ab82 */ /* 0x000eb00000000800 */
[----:B------:R-:W3:Y:S01]  /*0810*/  @!P3 LDC R17, c[0x3][R5+0xc] ;  /* 0x00c003000511bb82 */ /* 0x000ee20000000800 */
[----:B------:R-:W-:-:S02]  /*0820*/  VIADD R3, R3, 0x4 ;  /* 0x0000000403037836 */ /* 0x000fc40000000000 */
[----:B----4-:R-:W-:-:S04]  /*0830*/  @!P0 FFMA R0, R11, R14, R0 ;  /* 0x0000000e0b008223 */ /* 0x010fc80000000000 */
[----:B-----5:R-:W-:-:S04]  /*0840*/  @!P1 FFMA R0, R13, R15, R0 ;  /* 0x0000000f0d009223 */ /* 0x020fc80000000000 */
[----:B--2---:R-:W-:-:S04]  /*0850*/  @!P2 FFMA R0, R9, R16, R0 ;  /* 0x000000100900a223 */ /* 0x004fc80000000000 */
[----:B---3--:R-:W-:-:S07]  /*0860*/  @!P3 FFMA R0, R7, R17, R0 ;  /* 0x000000110700b223 */ /* 0x008fce0000000000 */
.L_x_34:
[----:B------:R-:W-:Y:S05]  /*0870*/  BRA.U !UP1, `(.L_x_31) ;  /* 0x00000001098c7547 */ /* 0x000fea000b800000 */
[----:B------:R-:W-:Y:S02]  /*0880*/  UISETP.NE.AND UP0, UPT, UR6, 0x1, UPT ;  /* 0x000000010600788c */ /* 0x000fe4000bf05270 */
[----:B------:R-:W-:-:S04]  /*0890*/  ULOP3.LUT UR4, UR4, 0x1, URZ, 0xc0, !UPT ;  /* 0x0000000104047892 */ /* 0x000fc8000f8ec0ff */
[----:B------:R-:W-:-:S03]  /*08a0*/  UISETP.NE.U32.AND UP1, UPT, UR4, 0x1, UPT ;  /* 0x000000010400788c */ /* 0x000fc6000bf25070 */
[----:B------:R-:W-:Y:S08]  /*08b0*/  BRA.U !UP0, `(.L_x_35) ;  /* 0x0000000108487547 */ /* 0x000ff0000b800000 */
[----:B------:R-:W-:-:S04]  /*08c0*/  IADD3 R11, PT, PT, R4, R3, RZ ;  /* 0x00000003040b7210 */ /* 0x000fc80007ffe0ff */
[C---:B------:R-:W-:Y:S01]  /*08d0*/  ISETP.GE.AND P0, PT, R11.reuse, UR5, PT ;  /* 0x000000050b007c0c */ /* 0x040fe2000bf06270 */
[----:B------:R-:W-:-:S03]  /*08e0*/  VIADD R5, R11, 0x1 ;  /* 0x000000010b057836 */ /* 0x000fc60000000000 */
[----:B------:R-:W-:Y:S02]  /*08f0*/  ISETP.LT.OR P0, PT, R11, RZ, P0 ;  /* 0x000000ff0b00720c */ /* 0x000fe40000701670 */
[----:B------:R-:W-:-:S04]  /*0900*/  ISETP.GE.AND P1, PT, R5, UR5, PT ;  /* 0x0000000505007c0c */ /* 0x000fc8000bf26270 */
[----:B------:R-:W-:-:S07]  /*0910*/  ISETP.LT.OR P1, PT, R5, RZ, P1 ;  /* 0x000000ff0500720c */ /* 0x000fce0000f21670 */
[----:B------:R-:W0:Y:S08]  /*0920*/  @!P0 LDC.64 R6, c[0x0][0x380] ;  /* 0x0000e000ff068b82 */ /* 0x000e300000000a00 */
[----:B------:R-:W1:Y:S01]  /*0930*/  @!P1 LDC.64 R8, c[0x0][0x380] ;  /* 0x0000e000ff089b82 */ /* 0x000e620000000a00 */
[----:B0-----:R-:W-:-:S06]  /*0940*/  @!P0 IMAD.WIDE.U32 R6, R11, 0x4, R6 ;  /* 0x000000040b068825 */ /* 0x001fcc00078e0006 */
[----:B------:R-:W2:Y:S01]  /*0950*/  @!P0 LDG.E R7, desc[UR8][R6.64] ;  /* 0x0000000806078981 */ /* 0x000ea2000c1e1900 */
[----:B-1----:R-:W-:-:S06]  /*0960*/  @!P1 IMAD.WIDE.U32 R8, R5, 0x4, R8 ;  /* 0x0000000405089825 */ /* 0x002fcc00078e0008 */
[----:B------:R-:W3:Y:S01]  /*0970*/  @!P1 LDG.E R9, desc[UR8][R8.64] ;  /* 0x0000000808099981 */ /* 0x000ee2000c1e1900 */
[----:B------:R-:W-:-:S04]  /*0980*/  SHF.L.U32 R11, R3, 0x2, RZ ;  /* 0x00000002030b7819 */ /* 0x000fc800000006ff */
[----:B------:R-:W2:Y:S08]  /*0990*/  @!P0 LDC R5, c[0x3][R11] ;  /* 0x00c000000b058b82 */ /* 0x000eb00000000800 */
[----:B------:R-:W3:Y:S01]  /*09a0*/  @!P1 LDC R10, c[0x3][R11+0x4] ;  /* 0x00c001000b0a9b82 */ /* 0x000ee20000000800 */
[----:B------:R-:W-:Y:S02]  /*09b0*/  VIADD R3, R3, 0x2 ;  /* 0x0000000203037836 */ /* 0x000fe40000000000 */
[----:B--2---:R-:W-:-:S04]  /*09c0*/  @!P0 FFMA R0, R7, R5, R0 ;  /* 0x0000000507008223 */ /* 0x004fc80000000000 */
[----:B---3--:R-:W-:-:S07]  /*09d0*/  @!P1 FFMA R0, R9, R10, R0 ;  /* 0x0000000a09009223 */ /* 0x008fce0000000000 */
.L_x_35:
[----:B------:R-:W-:Y:S05]  /*09e0*/  BRA.U UP1, `(.L_x_31) ;  /* 0x0000000101307547 */ /* 0x000fea000b800000 */
[----:B------:R-:W-:Y:S01]  /*09f0*/  IADD3 R7, PT, PT, R4, R3, RZ ;  /* 0x0000000304077210 */ /* 0x000fe20007ffe0ff */
[----:B------:R-:W-:Y:S03]  /*0a00*/  BSSY.RECONVERGENT B0, `(.L_x_31) ;  /* 0x000000a000007945 */ /* 0x000fe60003800200 */
[----:B------:R-:W-:-:S04]  /*0a10*/  ISETP.GE.AND P0, PT, R7, UR5, PT ;  /* 0x0000000507007c0c */ /* 0x000fc8000bf06270 */
[----:B------:R-:W-:-:S13]  /*0a20*/  ISETP.LT.OR P0, PT, R7, RZ, P0 ;  /* 0x000000ff0700720c */ /* 0x000fda0000701670 */
[----:B------:R-:W-:Y:S05]  /*0a30*/  @P0 BRA `(.L_x_36) ;  /* 0x0000000000180947 */ /* 0x000fea0003800000 */
[----:B------:R-:W0:Y:S02]  /*0a40*/  LDC.64 R4, c[0x0][0x380] ;  /* 0x0000e000ff047b82 */ /* 0x000e240000000a00 */
[----:B0-----:R-:W-:-:S06]  /*0a50*/  IMAD.WIDE.U32 R4, R7, 0x4, R4 ;  /* 0x0000000407047825 */ /* 0x001fcc00078e0004 */
[----:B------:R-:W2:Y:S01]  /*0a60*/  LDG.E R5, desc[UR8][R4.64] ;  /* 0x0000000804057981 */ /* 0x000ea2000c1e1900 */
[----:B------:R-:W-:-:S06]  /*0a70*/  IMAD.SHL.U32 R3, R3, 0x4, RZ ;  /* 0x0000000403037824 */ /* 0x000fcc00078e00ff */
[----:B------:R-:W2:Y:S02]  /*0a80*/  LDC R3, c[0x3][R3] ;  /* 0x00c0000003037b82 */ /* 0x000ea40000000800 */
[----:B--2---:R-:W-:-:S07]  /*0a90*/  FFMA R0, R5, R3, R0 ;  /* 0x0000000305007223 */ /* 0x004fce0000000000 */
.L_x_36:
[----:B------:R-:W-:Y:S05]  /*0aa0*/  BSYNC.RECONVERGENT B0 ;  /* 0x0000000000007941 */ /* 0x000fea0003800200 */
.L_x_31:
[----:B------:R-:W0:Y:S02]  /*0ab0*/  LDC.64 R4, c[0x0][0x388] ;  /* 0x0000e200ff047b82 */ /* 0x000e240000000a00 */
[----:B0-----:R-:W-:-:S05]  /*0ac0*/  IMAD.WIDE.U32 R2, R2, 0x4, R4 ;  /* 0x0000000402027825 */ /* 0x001fca00078e0004 */
[----:B------:R-:W-:Y:S01]  /*0ad0*/  STG.E desc[UR8][R2.64], R0 ;  /* 0x0000000002007986 */ /* 0x000fe2000c101908 */
[----:B------:R-:W-:Y:S05]  /*0ae0*/  EXIT ;  /* 0x000000000000794d */ /* 0x000fea0003800000 */
.L_x_37:
        /* <DEDUP_REMOVED lines=9> */
.L_x_47:


//--------------------- .text._Z16conv1d_kernel_v0PKfS0_Pfii --------------------------
	.section	.text._Z16conv1d_kernel_v0PKfS0_Pfii,"ax",@progbits
	.align	128
        .global         _Z16conv1d_kernel_v0PKfS0_Pfii
        .type           _Z16conv1d_kernel_v0PKfS0_Pfii,@function
        .size           _Z16conv1d_kernel_v0PKfS0_Pfii,(.L_x_48 - _Z16conv1d_kernel_v0PKfS0_Pfii)
        .other          _Z16conv1d_kernel_v0PKfS0_Pfii,@"STO_CUDA_ENTRY STV_DEFAULT"
_Z16conv1d_kernel_v0PKfS0_Pfii:
.text._Z16conv1d_kernel_v0PKfS0_Pfii:
        /* <DEDUP_REMOVED lines=14> */
[----:B------:R-:W-:Y:S01]  /*00e0*/  IMAD.MOV.U32 R0, RZ, RZ, RZ ;  /* 0x000000ffff007224 */ /* 0x000fe200078e00ff */
[----:B------:R-:W-:Y:S01]  /*00f0*/  ULEA.HI UR4, UR6, UR6, URZ, 0x1 ;  /* 0x0000000606047291 */ /* 0x000fe2000f8f08ff */
[----:B------:R-:W-:Y:S01]  /*0100*/  MOV R3, RZ ;  /* 0x000000ff00037202 */ /* 0x000fe20000000f00 */
[----:B------:R-:W-:Y:S02]  /*0110*/  ULOP3.LUT UR7, UR6, 0x7, URZ, 0xc0, !UPT ;  /* 0x0000000706077892 */ /* 0x000fe4000f8ec0ff */
[----:B------:R-:W-:Y:S02]  /*0120*/  USHF.R.S32.HI UR4, URZ, 0x1, UR4 ;  /* 0x00000001ff047899 */ /* 0x000fe40008011404 */
[----:B------:R-:W-:-:S04]  /*0130*/  UISETP.NE.AND UP1, UPT, UR7, URZ, UPT ;  /* 0x000000ff0700728c */ /* 0x000fc8000bf25270 */
[----:B------:R-:W-:Y:S01]  /*0140*/  VIADD R4, R2, -UR4 ;  /* 0x8000000402047c36 */ /* 0x000fe20008000000 */
[----:B------:R-:W-:Y:S06]  /*0150*/  BRA.U !UP0, `(.L_x_39) ;  /* 0x0000000508287547 */ /* 0x000fec000b800000 */
[----:B------:R-:W0:Y:S01]  /*0160*/  LDC.64 R8, c[0x0][0x388] ;  /* 0x0000e200ff087b82 */ /* 0x000e220000000a00 */
[----:B------:R-:W-:Y:S01]  /*0170*/  ULOP3.LUT UR4, UR6, 0x7ffffff8, URZ, 0xc0, !UPT ;  /* 0x7ffffff806047892 */ /* 0x000fe2000f8ec0ff */
[----:B------:R-:W-:Y:S01]  /*0180*/  MOV R0, RZ ;  /* 0x000000ff00007202 */ /* 0x000fe20000000f00 */
[----:B------:R-:W-:Y:S01]  /*0190*/  IMAD.MOV.U32 R5, RZ, RZ, RZ ;  /* 0x000000ffff057224 */ /* 0x000fe200078e00ff */
[----:B------:R-:W1:Y:S03]  /*01a0*/  LDCU UR5, c[0x0][0x39c] ;  /* 0x00007380ff0577ac */ /* 0x000e660008000800 */
[----:B------:R-:W-:-:S07]  /*01b0*/  MOV R3, UR4 ;  /* 0x0000000400037c02 */ /* 0x000fce0008000f00 */
.L_x_40:
[----:B------:R-:W-:Y:S02]  /*01c0*/  IMAD.IADD R27, R4, 0x1, R5 ;  /* 0x00000001041b7824 */ /* 0x000fe400078e0205 */
[----:B0-----:R-:W-:-:S03]  /*01d0*/  IMAD.WIDE.U32 R14, R5, 0x4, R8 ;  /* 0x00000004050e7825 */ /* 0x001fc600078e0008 */
[----:B-1----:R-:W-:-:S04]  /*01e0*/  ISETP.GE.AND P6, PT, R27, UR5, PT ;  /* 0x000000051b007c0c */ /* 0x002fc8000bfc6270 */
[----:B------:R-:W-:-:S13]  /*01f0*/  ISETP.LT.OR P6, PT, R27, RZ, P6 ;  /* 0x000000ff1b00720c */ /* 0x000fda00037c1670 */
[----:B------:R-:W0:Y:S01]  /*0200*/  @!P6 LDC.64 R6, c[0x0][0x380] ;  /* 0x0000e000ff06eb82 */ /* 0x000e220000000a00 */
[----:B------:R-:W2:Y:S01]  /*0210*/  @!P6 LDG.E R10, desc[UR8][R14.64] ;  /* 0x000000080e0ae981 */ /* 0x000ea2000c1e1900 */
[----:B0-----:R-:W-:-:S05]  /*0220*/  @!P6 IMAD.WIDE.U32 R6, R27, 0x4, R6 ;  /* 0x000000041b06e825 */ /* 0x001fca00078e0006 */
[----:B------:R0:W2:Y:S01]  /*0230*/  @!P6 LDG.E R11, desc[UR8][R6.64] ;  /* 0x00000008060be981 */ /* 0x0000a2000c1e1900 */
[C---:B------:R-:W-:Y:S01]  /*0240*/  VIADD R17, R27.reuse, 0x2 ;  /* 0x000000021b117836 */ /* 0x040fe20000000000 */
[----:B------:R-:W-:-:S04]  /*0250*/  IADD3 R16, PT, PT, R27, 0x1, RZ ;  /* 0x000000011b107810 */ /* 0x000fc80007ffe0ff */
[C---:B------:R-:W-:Y:S02]  /*0260*/  ISETP.GE.AND P5, PT, R16.reuse, UR5, PT ;  /* 0x0000000510007c0c */ /* 0x040fe4000bfa6270 */
[C---:B------:R-:W-:Y:S02]  /*0270*/  ISETP.GE.AND P4, PT, R17.reuse, UR5, PT ;  /* 0x0000000511007c0c */ /* 0x040fe4000bf86270 */
[----:B------:R-:W-:Y:S02]  /*0280*/  ISETP.LT.OR P5, PT, R16, RZ, P5 ;  /* 0x000000ff1000720c */ /* 0x000fe40002fa1670 */
[----:B------:R-:W-:Y:S01]  /*0290*/  ISETP.LT.OR P4, PT, R17, RZ, P4 ;  /* 0x000000ff1100720c */ /* 0x000fe20002781670 */
[C---:B0-----:R-:W-:Y:S01]  /*02a0*/  VIADD R6, R27.reuse, 0x4 ;  /* 0x000000041b067836 */ /* 0x041fe20000000000 */
[C---:B------:R-:W-:Y:S02]  /*02b0*/  IADD3 R23, PT, PT, R27.reuse, 0x3, RZ ;  /* 0x000000031b177810 */ /* 0x040fe40007ffe0ff */
[----:B------:R-:W-:-:S02]  /*02c0*/  IADD3 R7, PT, PT, R27, 0x5, RZ ;  /* 0x000000051b077810 */ /* 0x000fc40007ffe0ff */
[C---:B------:R-:W-:Y:S02]  /*02d0*/  ISETP.GE.AND P3, PT, R23.reuse, UR5, PT ;  /* 0x0000000517007c0c */ /* 0x040fe4000bf66270 */
[C---:B------:R-:W-:Y:S02]  /*02e0*/  ISETP.GE.AND P2, PT, R6.reuse, UR5, PT ;  /* 0x0000000506007c0c */ /* 0x040fe4000bf46270 */
[----:B------:R-:W-:Y:S01]  /*02f0*/  ISETP.LT.OR P3, PT, R23, RZ, P3 ;  /* 0x000000ff1700720c */ /* 0x000fe20001f61670 */
[----:B------:R-:W0:Y:S01]  /*0300*/  @!P5 LDC.64 R28, c[0x0][0x380] ;  /* 0x0000e000ff1cdb82 */ /* 0x000e220000000a00 */
[----:B------:R-:W-:Y:S01]  /*0310*/  ISETP.GE.AND P1, PT, R7, UR5, PT ;  /* 0x0000000507007c0c */ /* 0x000fe2000bf26270 */
[----:B------:R-:W-:Y:S01]  /*0320*/  VIADD R25, R27, 0x6 ;  /* 0x000000061b197836 */ /* 0x000fe20000000000 */
[----:B------:R-:W-:Y:S01]  /*0330*/  ISETP.LT.OR P2, PT, R6, RZ, P2 ;  /* 0x000000ff0600720c */ /* 0x000fe20001741670 */
[----:B------:R-:W3:Y:S04]  /*0340*/  @!P5 LDG.E R24, desc[UR8][R14.64+0x4] ;  /* 0x000004080e18d981 */ /* 0x000ee8000c1e1900 */
[----:B------:R-:W1:Y:S01]  /*0350*/  @!P4 LDC.64 R20, c[0x0][0x380] ;  /* 0x0000e000ff14cb82 */ /* 0x000e620000000a00 */
[----:B------:R-:W-:-:S02]  /*0360*/  ISETP.LT.OR P1, PT, R7, RZ, P1 ;  /* 0x000000ff0700720c */ /* 0x000fc40000f21670 */
[----:B------:R-:W-:-:S04]  /*0370*/  ISETP.GE.AND P0, PT, R25, UR5, PT ;  /* 0x0000000519007c0c */ /* 0x000fc8000bf06270 */
[----:B------:R-:W-:Y:S01]  /*0380*/  ISETP.LT.OR P0, PT, R25, RZ, P0 ;  /* 0x000000ff1900720c */ /* 0x000fe20000701670 */
[----:B------:R-:W4:Y:S01]  /*0390*/  @!P3 LDC.64 R18, c[0x0][0x380] ;  /* 0x0000e000ff12bb82 */ /* 0x000f220000000a00 */
[----:B------:R-:W-:Y:S01]  /*03a0*/  IADD3 R27, PT, PT, R27, 0x7, RZ ;  /* 0x000000071b1b7810 */ /* 0x000fe20007ffe0ff */
[----:B------:R-:W5:Y:S06]  /*03b0*/  @!P2 LDG.E R26, desc[UR8][R14.64+0x10] ;  /* 0x000010080e1aa981 */ /* 0x000f6c000c1e1900 */
[----:B------:R-:W4:Y:S01]  /*03c0*/  @!P2 LDC.64 R12, c[0x0][0x380] ;  /* 0x0000e000ff0cab82 */ /* 0x000f220000000a00 */
[----:B0-----:R-:W-:-:S06]  /*03d0*/  @!P5 IMAD.WIDE.U32 R28, R16, 0x4, R28 ;  /* 0x00000004101cd825 */ /* 0x001fcc00078e001c */
[----:B------:R-:W3:Y:S01]  /*03e0*/  @!P5 LDG.E R29, desc[UR8][R28.64] ;  /* 0x000000081c1dd981 */ /* 0x000ee2000c1e1900 */
[----:B-1----:R-:W-:Y:S02]  /*03f0*/  @!P4 IMAD.WIDE.U32 R20, R17, 0x4, R20 ;  /* 0x000000041114c825 */ /* 0x002fe400078e0014 */
[----:B------:R-:W0:Y:S04]  /*0400*/  @!P0 LDC.64 R16, c[0x0][0x380] ;  /* 0x0000e000ff108b82 */ /* 0x000e280000000a00 */
[----:B------:R-:W5:Y:S01]  /*0410*/  @!P4 LDG.E R21, desc[UR8][R20.64] ;  /* 0x000000081415c981 */ /* 0x000f62000c1e1900 */
[----:B----4-:R-:W-:-:S06]  /*0420*/  @!P3 IMAD.WIDE.U32 R18, R23, 0x4, R18 ;  /* 0x000000041712b825 */ /* 0x010fcc00078e0012 */
[----:B------:R-:W4:Y:S01]  /*0430*/  @!P3 LDG.E R19, desc[UR8][R18.64] ;  /* 0x000000081213b981 */ /* 0x000f22000c1e1900 */
[----:B------:R-:W-:-:S03]  /*0440*/  @!P2 IMAD.WIDE.U32 R12, R6, 0x4, R12 ;  /* 0x00000004060ca825 */ /* 0x000fc600078e000c */
[----:B------:R-:W5:Y:S04]  /*0450*/  @!P4 LDG.E R6, desc[UR8][R14.64+0x8] ;  /* 0x000008080e06c981 */ /* 0x000f68000c1e1900 */
[----:B------:R-:W4:Y:S01]  /*0460*/  @!P2 LDG.E R13, desc[UR8][R12.64] ;  /* 0x000000080c0da981 */ /* 0x000f22000c1e1900 */
[----:B0-----:R-:W-:-:S03]  /*0470*/  @!P0 IMAD.WIDE.U32 R16, R25, 0x4, R16 ;  /* 0x0000000419108825 */ /* 0x001fc600078e0010 */
[----:B------:R-:W4:Y:S04]  /*0480*/  @!P0 LDG.E R18, desc[UR8][R14.64+0x18] ;  /* 0x000018080e128981 */ /* 0x000f28000c1e1900 */
[----:B------:R-:W4:Y:S04]  /*0490*/  @!P1 LDG.E R25, desc[UR8][R14.64+0x14] ;  /* 0x000014080e199981 */ /* 0x000f28000c1e1900 */
[----:B------:R-:W4:Y:S01]  /*04a0*/  @!P0 LDG.E R17, desc[UR8][R16.64] ;  /* 0x0000000810118981 */ /* 0x000f22000c1e1900 */
[----:B--2---:R-:W-:Y:S02]  /*04b0*/  @!P6 FFMA R0, R11, R10, R0 ;  /* 0x0000000a0b00e223 */ /* 0x004fe40000000000 */
[----:B------:R-:W0:Y:S01]  /*04c0*/  @!P1 LDC.64 R10, c[0x0][0x380] ;  /* 0x0000e000ff0a9b82 */ /* 0x000e220000000a00 */
[----:B------:R-:W-:-:S04]  /*04d0*/  ISETP.GE.AND P6, PT, R27, UR5, PT ;  /* 0x000000051b007c0c */ /* 0x000fc8000bfc6270 */
[----:B------:R-:W-:-:S13]  /*04e0*/  ISETP.LT.OR P6, PT, R27, RZ, P6 ;  /* 0x000000ff1b00720c */ /* 0x000fda00037c1670 */
[----:B------:R-:W1:Y:S01]  /*04f0*/  @!P6 LDC.64 R22, c[0x0][0x380] ;  /* 0x0000e000ff16eb82 */ /* 0x000e620000000a00 */
[----:B------:R-:W2:Y:S01]  /*0500*/  @!P6 LDG.E R20, desc[UR8][R14.64+0x1c] ;  /* 0x00001c080e14e981 */ /* 0x000ea2000c1e1900 */
[----:B0-----:R-:W-:-:S03]  /*0510*/  @!P1 IMAD.WIDE.U32 R10, R7, 0x4, R10 ;  /* 0x00000004070a9825 */ /* 0x001fc600078e000a */
[----:B------:R-:W4:Y:S04]  /*0520*/  @!P3 LDG.E R7, desc[UR8][R14.64+0xc] ;  /* 0x00000c080e07b981 */ /* 0x000f28000c1e1900 */
[----:B------:R-:W2:Y:S01]  /*0530*/  @!P1 LDG.E R11, desc[UR8][R10.64] ;  /* 0x000000080a0b9981 */ /* 0x000ea2000c1e1900 */
[----:B-1----:R-:W-:-:S06]  /*0540*/  @!P6 IMAD.WIDE.U32 R22, R27, 0x4, R22 ;  /* 0x000000041b16e825 */ /* 0x002fcc00078e0016 */
[----:B------:R-:W2:Y:S01]  /*0550*/  @!P6 LDG.E R23, desc[UR8][R22.64] ;  /* 0x000000081617e981 */ /* 0x000ea2000c1e1900 */
[----:B---3--:R-:W-:Y:S01]  /*0560*/  @!P5 FFMA R0, R29, R24, R0 ;  /* 0x000000181d00d223 */ /* 0x008fe20000000000 */
[----:B------:R-:W-:-:S03]  /*0570*/  IADD3 R5, PT, PT, R5, 0x8, RZ ;  /* 0x0000000805057810 */ /* 0x000fc60007ffe0ff */
[----:B-----5:R-:W-:-:S04]  /*0580*/  @!P4 FFMA R0, R21, R6, R0 ;  /* 0x000000061500c223 */ /* 0x020fc80000000000 */
[----:B----4-:R-:W-:-:S04]  /*0590*/  @!P3 FFMA R0, R19, R7, R0 ;  /* 0x000000071300b223 */ /* 0x010fc80000000000 */
[----:B------:R-:W-:-:S04]  /*05a0*/  @!P2 FFMA R0, R13, R26, R0 ;  /* 0x0000001a0d00a223 */ /* 0x000fc80000000000 */
[----:B--2---:R-:W-:Y:S01]  /*05b0*/  @!P1 FFMA R0, R11, R25, R0 ;  /* 0x000000190b009223 */ /* 0x004fe20000000000 */
[----:B------:R-:W-:-:S03]  /*05c0*/  ISETP.NE.AND P1, PT, R5, R3, PT ;  /* 0x000000030500720c */ /* 0x000fc60003f25270 */
[----:B------:R-:W-:-:S04]  /*05d0*/  @!P0 FFMA R0, R17, R18, R0 ;  /* 0x0000001211008223 */ /* 0x000fc80000000000 */
[----:B------:R-:W-:-:S06]  /*05e0*/  @!P6 FFMA R0, R23, R20, R0 ;  /* 0x000000141700e223 */ /* 0x000fcc0000000000 */
[----:B------:R-:W-:Y:S05]  /*05f0*/  @P1 BRA `(.L_x_40) ;  /* 0xfffffff800f01947 */ /* 0x000fea000383ffff */
.L_x_39:
[----:B------:R-:W-:Y:S05]  /*0600*/  BRA.U !UP1, `(.L_x_38) ;  /* 0x0000000509387547 */ /* 0x000fea000b800000 */
[----:B------:R-:W0:Y:S01]  /*0610*/  LDCU UR4, c[0x0][0x398] ;  /* 0x00007300ff0477ac */ /* 0x000e220008000800 */
[----:B------:R-:W-:Y:S02]  /*0620*/  UISETP.GE.U32.AND UP0, UPT, UR7, 0x4, UPT ;  /* 0x000000040700788c */ /* 0x000fe4000bf06070 */
[----:B0-----:R-:W-:-:S04]  /*0630*/  ULOP3.LUT UR6, UR4, 0x3, URZ, 0xc0, !UPT ;  /* 0x0000000304067892 */ /* 0x001fc8000f8ec0ff */
[----:B------:R-:W-:-:S03]  /*0640*/  UISETP.NE.AND UP1, UPT, UR6, URZ, UPT ;  /* 0x000000ff0600728c */ /* 0x000fc6000bf25270 */
[----:B------:R-:W-:Y:S08]  /*0650*/  BRA.U !UP0, `(.L_x_41) ;  /* 0x00000001088c7547 */ /* 0x000ff0000b800000 */
[----:B------:R-:W-:Y:S01]  /*0660*/  IMAD.IADD R17, R4, 0x1, R3 ;  /* 0x0000000104117824 */ /* 0x000fe200078e0203 */
[----:B------:R-:W0:Y:S03]  /*0670*/  LDC.64 R8, c[0x0][0x388] ;  /* 0x0000e200ff087b82 */ /* 0x000e260000000a00 */
[C---:B------:R-:W-:Y:S01]  /*0680*/  VIADD R5, R17.reuse, 0x3 ;  /* 0x0000000311057836 */ /* 0x040fe20000000000 */
[C---:B------:R-:W-:Y:S02]  /*0690*/  ISETP.GE.AND P0, PT, R17.reuse, UR5, PT ;  /* 0x0000000511007c0c */ /* 0x040fe4000bf06270 */
[C---:B------:R-:W-:Y:S02]  /*06a0*/  IADD3 R19, PT, PT, R17.reuse, 0x1, RZ ;  /* 0x0000000111137810 */ /* 0x040fe40007ffe0ff */
[C---:B------:R-:W-:Y:S02]  /*06b0*/  IADD3 R21, PT, PT, R17.reuse, 0x2, RZ ;  /* 0x0000000211157810 */ /* 0x040fe40007ffe0ff */
[----:B------:R-:W-:-:S02]  /*06c0*/  ISETP.LT.OR P0, PT, R17, RZ, P0 ;  /* 0x000000ff1100720c */ /* 0x000fc40000701670 */
[----:B------:R-:W-:Y:S02]  /*06d0*/  ISETP.GE.AND P1, PT, R19, UR5, PT ;  /* 0x0000000513007c0c */ /* 0x000fe4000bf26270 */
[----:B------:R-:W-:Y:S02]  /*06e0*/  ISETP.GE.AND P2, PT, R21, UR5, PT ;  /* 0x0000000515007c0c */ /* 0x000fe4000bf46270 */
[----:B------:R-:W-:Y:S02]  /*06f0*/  ISETP.LT.OR P1, PT, R19, RZ, P1 ;  /* 0x000000ff1300720c */ /* 0x000fe40000f21670 */
[----:B------:R-:W-:Y:S02]  /*0700*/  ISETP.LT.OR P2, PT, R21, RZ, P2 ;  /* 0x000000ff1500720c */ /* 0x000fe40001741670 */
[----:B------:R-:W-:-:S03]  /*0710*/  ISETP.GE.AND P3, PT, R5, UR5, PT ;  /* 0x0000000505007c0c */ /* 0x000fc6000bf66270 */
[----:B------:R-:W1:Y:S01]  /*0720*/  @!P0 LDC.64 R14, c[0x0][0x380] ;  /* 0x0000e000ff0e8b82 */ /* 0x000e620000000a00 */
[----:B------:R-:W-:Y:S01]  /*0730*/  ISETP.LT.OR P3, PT, R5, RZ, P3 ;  /* 0x000000ff0500720c */ /* 0x000fe20001f61670 */
[----:B0-----:R-:W-:-:S05]  /*0740*/  IMAD.WIDE.U32 R8, R3, 0x4, R8 ;  /* 0x0000000403087825 */ /* 0x001fca00078e0008 */
[----:B------:R-:W2:Y:S01]  /*0750*/  @!P0 LDG.E R16, desc[UR8][R8.64] ;  /* 0x0000000808108981 */ /* 0x000ea2000c1e1900 */
[----:B------:R-:W0:Y:S06]  /*0760*/  @!P1 LDC.64 R12, c[0x0][0x380] ;  /* 0x0000e000ff0c9b82 */ /* 0x000e2c0000000a00 */
[----:B------:R-:W3:Y:S02]  /*0770*/  @!P3 LDG.E R18, desc[UR8][R8.64+0xc] ;  /* 0x00000c080812b981 */ /* 0x000ee4000c1e1900 */
[----:B------:R-:W4:Y:S08]  /*0780*/  @!P2 LDC.64 R10, c[0x0][0x380] ;  /* 0x0000e000ff0aab82 */ /* 0x000f300000000a00 */
[----:B------:R-:W5:Y:S01]  /*0790*/  @!P3 LDC.64 R6, c[0x0][0x380] ;  /* 0x0000e000ff06bb82 */ /* 0x000f620000000a00 */
[----:B-1----:R-:W-:-:S02]  /*07a0*/  @!P0 IMAD.WIDE.U32 R14, R17, 0x4, R14 ;  /* 0x00000004110e8825 */ /* 0x002fc400078e000e */
[----:B------:R-:W3:Y:S04]  /*07b0*/  @!P1 LDG.E R17, desc[UR8][R8.64+0x4] ;  /* 0x0000040808119981 */ /* 0x000ee8000c1e1900 */
[----:B------:R-:W2:Y:S01]  /*07c0*/  @!P0 LDG.E R15, desc[UR8][R14.64] ;  /* 0x000000080e0f8981 */ /* 0x000ea2000c1e1900 */
[----:B0-----:R-:W-:-:S06]  /*07d0*/  @!P1 IMAD.WIDE.U32 R12, R19, 0x4, R12 ;  /* 0x00000004130c9825 */ /* 0x001fcc00078e000c */
[----:B------:R-:W3:Y:S01]  /*07e0*/  @!P1 LDG.E R13, desc[UR8][R12.64] ;  /* 0x000000080c0d9981 */ /* 0x000ee2000c1e1900 */
[----:B----4-:R-:W-:-:S06]  /*07f0*/  @!P2 IMAD.WIDE.U32 R10, R21, 0x4, R10 ;  /* 0x00000004150aa825 */ /* 0x010fcc00078e000a */
[----:B------:R-:W4:Y:S01]  /*0800*/  @!P2 LDG.E R11, desc[UR8][R10.64] ;  /* 0x000000080a0ba981 */ /* 0x000f22000c1e1900 */
[----:B-----5:R-:W-:-:S03]  /*0810*/  @!P3 IMAD.WIDE.U32 R6, R5, 0x4, R6 ;  /* 0x000000040506b825 */ /* 0x020fc600078e0006 */
[----:B------:R-:W4:Y:S04]  /*0820*/  @!P2 LDG.E R5, desc[UR8][R8.64+0x8] ;  /* 0x000008080805a981 */ /* 0x000f28000c1e1900 */
[----:B------:R-:W5:Y:S01]  /*0830*/  @!P3 LDG.E R7, desc[UR8][R6.64] ;  /* 0x000000080607b981 */ /* 0x000f62000c1e1900 */
[----:B------:R-:W-:Y:S01]  /*0840*/  IADD3 R3, PT, PT, R3, 0x4, RZ ;  /* 0x0000000403037810 */ /* 0x000fe20007ffe0ff */
[----:B--2---:R-:W-:-:S04]  /*0850*/  @!P0 FFMA R0, R15, R16, R0 ;  /* 0x000000100f008223 */ /* 0x004fc80000000000 */
[----:B---3--:R-:W-:-:S04]  /*0860*/  @!P1 FFMA R0, R13, R17, R0 ;  /* 0x000000110d009223 */ /* 0x008fc80000000000 */
[----:B----4-:R-:W-:-:S04]  /*0870*/  @!P2 FFMA R0, R11, R5, R0 ;  /* 0x000000050b00a223 */ /* 0x010fc80000000000 */
[----:B-----5:R-:W-:-:S07]  /*0880*/  @!P3 FFMA R0, R7, R18, R0 ;  /* 0x000000120700b223 */ /* 0x020fce0000000000 */
.L_x_41:
[----:B------:R-:W-:Y:S05]  /*0890*/  BRA.U !UP1, `(.L_x_38) ;  /* 0x0000000109947547 */ /* 0x000fea000b800000 */
[----:B------:R-:W-:Y:S02]  /*08a0*/  UISETP.NE.AND UP0, UPT, UR6, 0x1, UPT ;  /* 0x000000010600788c */ /* 0x000fe4000bf05270 */
[----:B------:R-:W-:-:S04]  /*08b0*/  ULOP3.LUT UR4, UR4, 0x1, URZ, 0xc0, !UPT ;  /* 0x0000000104047892 */ /* 0x000fc8000f8ec0ff */
[----:B------:R-:W-:-:S03]  /*08c0*/  UISETP.NE.U32.AND UP1, UPT, UR4, 0x1, UPT ;  /* 0x000000010400788c */ /* 0x000fc6000bf25070 */
[----:B------:R-:W-:Y:S08]  /*08d0*/  BRA.U !UP0, `(.L_x_42) ;  /* 0x00000001084c7547 */ /* 0x000ff0000b800000 */
[----:B------:R-:W-:Y:S01]  /*08e0*/  IADD3 R5, PT, PT, R4, R3, RZ ;  /* 0x0000000304057210 */ /* 0x000fe20007ffe0ff */
[----:B------:R-:W0:Y:S03]  /*08f0*/  LDC.64 R6, c[0x0][0x388] ;  /* 0x0000e200ff067b82 */ /* 0x000e260000000a00 */
[C---:B------:R-:W-:Y:S01]  /*0900*/  ISETP.GE.AND P0, PT, R5.reuse, UR5, PT ;  /* 0x0000000505007c0c */ /* 0x040fe2000bf06270 */
[----:B------:R-:W-:-:S03]  /*0910*/  VIADD R15, R5, 0x1 ;  /* 0x00000001050f7836 */ /* 0x000fc60000000000 */
[----:B------:R-:W-:Y:S02]  /*0920*/  ISETP.LT.OR P0, PT, R5, RZ, P0 ;  /* 0x000000ff0500720c */ /* 0x000fe40000701670 */
[----:B------:R-:W-:-:S04]  /*0930*/  ISETP.GE.AND P1, PT, R15, UR5, PT ;  /* 0x000000050f007c0c */ /* 0x000fc8000bf26270 */
[----:B------:R-:W-:-:S07]  /*0940*/  ISETP.LT.OR P1, PT, R15, RZ, P1 ;  /* 0x000000ff0f00720c */ /* 0x000fce0000f21670 */
[----:B------:R-:W1:Y:S01]  /*0950*/  @!P0 LDC.64 R8, c[0x0][0x380] ;  /* 0x0000e000ff088b82 */ /* 0x000e620000000a00 */
[----:B0-----:R-:W-:-:S07]  /*0960*/  IMAD.WIDE.U32 R10, R3, 0x4, R6 ;  /* 0x00000004030a7825 */ /* 0x001fce00078e0006 */
[----:B------:R-:W0:Y:S01]  /*0970*/  @!P1 LDC.64 R12, c[0x0][0x380] ;  /* 0x0000e000ff0c9b82 */ /* 0x000e220000000a00 */
[----:B-1----:R-:W-:Y:S02]  /*0980*/  @!P0 IMAD.WIDE.U32 R6, R5, 0x4, R8 ;  /* 0x0000000405068825 */ /* 0x002fe400078e0008 */
[----:B------:R-:W2:Y:S04]  /*0990*/  @!P0 LDG.E R5, desc[UR8][R10.64] ;  /* 0x000000080a058981 */ /* 0x000ea8000c1e1900 */
[----:B------:R-:W2:Y:S01]  /*09a0*/  @!P0 LDG.E R7, desc[UR8][R6.64] ;  /* 0x0000000806078981 */ /* 0x000ea2000c1e1900 */
[----:B0-----:R-:W-:-:S03]  /*09b0*/  @!P1 IMAD.WIDE.U32 R8, R15, 0x4, R12 ;  /* 0x000000040f089825 */ /* 0x001fc600078e000c */
[----:B------:R-:W3:Y:S04]  /*09c0*/  @!P1 LDG.E R12, desc[UR8][R10.64+0x4] ;  /* 0x000004080a0c9981 */ /* 0x000ee8000c1e1900 */
[----:B------:R-:W3:Y:S01]  /*09d0*/  @!P1 LDG.E R9, desc[UR8][R8.64] ;  /* 0x0000000808099981 */ /* 0x000ee2000c1e1900 */
[----:B------:R-:W-:Y:S01]  /*09e0*/  IADD3 R3, PT, PT, R3, 0x2, RZ ;  /* 0x0000000203037810 */ /* 0x000fe20007ffe0ff */
[----:B--2---:R-:W-:-:S04]  /*09f0*/  @!P0 FFMA R0, R7, R5, R0 ;  /* 0x0000000507008223 */ /* 0x004fc80000000000 */
[----:B---3--:R-:W-:-:S07]  /*0a00*/  @!P1 FFMA R0, R9, R12, R0 ;  /* 0x0000000c09009223 */ /* 0x008fce0000000000 */
.L_x_42:
[----:B------:R-:W-:Y:S05]  /*0a10*/  BRA.U UP1, `(.L_x_38) ;  /* 0x0000000101347547 */ /* 0x000fea000b800000 */
[----:B------:R-:W-:Y:S01]  /*0a20*/  IADD3 R9, PT, PT, R4, R3, RZ ;  /* 0x0000000304097210 */ /* 0x000fe20007ffe0ff */
[----:B------:R-:W-:Y:S03]  /*0a30*/  BSSY.RECONVERGENT B0, `(.L_x_38) ;  /* 0x000000b000007945 */ /* 0x000fe60003800200 */
[----:B------:R-:W-:-:S04]  /*0a40*/  ISETP.GE.AND P0, PT, R9, UR5, PT ;  /* 0x0000000509007c0c */ /* 0x000fc8000bf06270 */
[----:B------:R-:W-:-:S13]  /*0a50*/  ISETP.LT.OR P0, PT, R9, RZ, P0 ;  /* 0x000000ff0900720c */ /* 0x000fda0000701670 */
[----:B------:R-:W-:Y:S05]  /*0a60*/  @P0 BRA `(.L_x_43) ;  /* 0x00000000001c0947 */ /* 0x000fea0003800000 */
[----:B------:R-:W0:Y:S08]  /*0a70*/  LDC.64 R4, c[0x0][0x380] ;  /* 0x0000e000ff047b82 */ /* 0x000e300000000a00 */
[----:B------:R-:W1:Y:S01]  /*0a80*/  LDC.64 R6, c[0x0][0x388] ;  /* 0x0000e200ff067b82 */ /* 0x000e620000000a00 */
[----:B0-----:R-:W-:-:S06]  /*0a90*/  IMAD.WIDE.U32 R4, R9, 0x4, R4 ;  /* 0x0000000409047825 */ /* 0x001fcc00078e0004 */
[----:B------:R-:W2:Y:S01]  /*0aa0*/  LDG.E R5, desc[UR8][R4.64] ;  /* 0x0000000804057981 */ /* 0x000ea2000c1e1900 */
[----:B-1----:R-:W-:-:S06]  /*0ab0*/  IMAD.WIDE.U32 R6, R3, 0x4, R6 ;  /* 0x0000000403067825 */ /* 0x002fcc00078e0006 */
[----:B------:R-:W2:Y:S02]  /*0ac0*/  LDG.E R6, desc[UR8][R6.64] ;  /* 0x0000000806067981 */ /* 0x000ea4000c1e1900 */
[----:B--2---:R-:W-:-:S07]  /*0ad0*/  FFMA R0, R5, R6, R0 ;  /* 0x0000000605007223 */ /* 0x004fce0000000000 */
.L_x_43:
[----:B------:R-:W-:Y:S05]  /*0ae0*/  BSYNC.RECONVERGENT B0 ;  /* 0x0000000000007941 */ /* 0x000fea0003800200 */
.L_x_38:
[----:B------:R-:W0:Y:S02]  /*0af0*/  LDC.64 R4, c[0x0][0x390] ;  /* 0x0000e400ff047b82 */ /* 0x000e240000000a00 */
[----:B0-----:R-:W-:-:S05]  /*0b00*/  IMAD.WIDE.U32 R2, R2, 0x4, R4 ;  /* 0x0000000402027825 */ /* 0x001fca00078e0004 */
[----:B------:R-:W-:Y:S01]  /*0b10*/  STG.E desc[UR8][R2.64], R0 ;  /* 0x0000000002007986 */ /* 0x000fe2000c101908 */
[----:B------:R-:W-:Y:S05]  /*0b20*/  EXIT ;  /* 0x000000000000794d */ /* 0x000fea0003800000 */
.L_x_44:
        /* <DEDUP_REMOVED lines=13> */
.L_x_48:


//--------------------- .nv.shared._Z16conv1d_kernel_v3PKfPfii --------------------------
	.section	.nv.shared._Z16conv1d_kernel_v3PKfPfii,"aw",@nobits
	.sectionflags	@""
	.align	4
.nv.shared._Z16conv1d_kernel_v3PKfPfii:
	.zero		2048


//--------------------- .nv.shared.reserved.0     --------------------------
	.section	.nv.shared.reserved.0,"aw",@nobits
	.weak		__nv_reservedSMEM_offset_0_alias
	.size		__nv_reservedSMEM_offset_0_alias, 0, 64
	.other		__nv_reservedSMEM_offset_0_alias,@"STO_CUDA_RESERVED_SHARED STV_DEFAULT"
__nv_reservedSMEM_offset_0_alias:
	.zero		0
	.zero		64


//--------------------- .nv.shared._Z16conv1d_kernel_v2PKfPfii --------------------------
	.section	.nv.shared._Z16conv1d_kernel_v2PKfPfii,"aw",@nobits
	.sectionflags	@""
	.align	4
.nv.shared._Z16conv1d_kernel_v2PKfPfii:
	.zero		2080


//--------------------- .nv.constant0._Z16conv1d_kernel_v3PKfPfii --------------------------
	.section	.nv.constant0._Z16conv1d_kernel_v3PKfPfii,"a",@progbits
	.sectionflags	@""
	.align	4
.nv.constant0._Z16conv1d_kernel_v3PKfPfii:
	.zero		920


//--------------------- .nv.constant0._Z16conv1d_kernel_v2PKfPfii --------------------------
	.section	.nv.constant0._Z16conv1d_kernel_v2PKfPfii,"a",@progbits
	.sectionflags	@""
	.align	4
.nv.constant0._Z16conv1d_kernel_v2PKfPfii:
	.zero		920


//--------------------- .nv.constant0._Z16conv1d_kernel_v1PKfPfii --------------------------
	.section	.nv.constant0._Z16conv1d_kernel_v1PKfPfii,"a",@progbits
	.sectionflags	@""
	.align	4
.nv.constant0._Z16conv1d_kernel_v1PKfPfii:
	.zero		920


//--------------------- .nv.constant0._Z16conv1d_kernel_v0PKfS0_Pfii --------------------------
	.section	.nv.constant0._Z16conv1d_kernel_v0PKfS0_Pfii,"a",@progbits
	.sectionflags	@""
	.align	4
.nv.constant0._Z16conv1d_kernel_v0PKfS0_Pfii:
	.zero		928


//--------------------- SYMBOLS --------------------------

	.type		.nv.reservedSmem.offset0,@object
	.size		.nv.reservedSmem.offset0,0x4
	.type		.nv.reservedSmem.cap,@object
	.size		.nv.reservedSmem.cap,0x4
